//
// Generated by NVIDIA NVVM Compiler
//
// Compiler Build ID: CL-36424714
// Cuda compilation tools, release 13.0, V13.0.88
// Based on NVVM 20.0.0
//

.version 9.0
.target sm_100
.address_size 64

// _ZZN8facebook12deeplearning5torch6detail36_GLOBAL__N__e8799fbd_4_k_cu_1db4edaf24updateOutputWithTargetMVEPKfS5_S5_S5_S5_S5_S5_llllPfE6buffer has been demoted
// _ZZN8facebook12deeplearning5torch6detail36_GLOBAL__N__e8799fbd_4_k_cu_1db4edaf25updateOutputWithTargetLSMEPKfS5_S5_S5_PfS6_S6_lliS6_E6buffer has been demoted
.extern .shared .align 16 .b8 _ZN8facebook12deeplearning5torch6detail36_GLOBAL__N__e8799fbd_4_k_cu_1db4edaf12shared_inputE[];

.entry _ZN8facebook12deeplearning5torch6detail36_GLOBAL__N__e8799fbd_4_k_cu_1db4edaf24updateOutputWithTargetMVEPKfS5_S5_S5_S5_S5_S5_llllPf(
	.param .u64 .ptr .align 1 _ZN8facebook12deeplearning5torch6detail36_GLOBAL__N__e8799fbd_4_k_cu_1db4edaf24updateOutputWithTargetMVEPKfS5_S5_S5_S5_S5_S5_llllPf_param_0,
	.param .u64 .ptr .align 1 _ZN8facebook12deeplearning5torch6detail36_GLOBAL__N__e8799fbd_4_k_cu_1db4edaf24updateOutputWithTargetMVEPKfS5_S5_S5_S5_S5_S5_llllPf_param_1,
	.param .u64 .ptr .align 1 _ZN8facebook12deeplearning5torch6detail36_GLOBAL__N__e8799fbd_4_k_cu_1db4edaf24updateOutputWithTargetMVEPKfS5_S5_S5_S5_S5_S5_llllPf_param_2,
	.param .u64 .ptr .align 1 _ZN8facebook12deeplearning5torch6detail36_GLOBAL__N__e8799fbd_4_k_cu_1db4edaf24updateOutputWithTargetMVEPKfS5_S5_S5_S5_S5_S5_llllPf_param_3,
	.param .u64 .ptr .align 1 _ZN8facebook12deeplearning5torch6detail36_GLOBAL__N__e8799fbd_4_k_cu_1db4edaf24updateOutputWithTargetMVEPKfS5_S5_S5_S5_S5_S5_llllPf_param_4,
	.param .u64 .ptr .align 1 _ZN8facebook12deeplearning5torch6detail36_GLOBAL__N__e8799fbd_4_k_cu_1db4edaf24updateOutputWithTargetMVEPKfS5_S5_S5_S5_S5_S5_llllPf_param_5,
	.param .u64 .ptr .align 1 _ZN8facebook12deeplearning5torch6detail36_GLOBAL__N__e8799fbd_4_k_cu_1db4edaf24updateOutputWithTargetMVEPKfS5_S5_S5_S5_S5_S5_llllPf_param_6,
	.param .u64 _ZN8facebook12deeplearning5torch6detail36_GLOBAL__N__e8799fbd_4_k_cu_1db4edaf24updateOutputWithTargetMVEPKfS5_S5_S5_S5_S5_S5_llllPf_param_7,
	.param .u64 _ZN8facebook12deeplearning5torch6detail36_GLOBAL__N__e8799fbd_4_k_cu_1db4edaf24updateOutputWithTargetMVEPKfS5_S5_S5_S5_S5_S5_llllPf_param_8,
	.param .u64 _ZN8facebook12deeplearning5torch6detail36_GLOBAL__N__e8799fbd_4_k_cu_1db4edaf24updateOutputWithTargetMVEPKfS5_S5_S5_S5_S5_S5_llllPf_param_9,
	.param .u64 _ZN8facebook12deeplearning5torch6detail36_GLOBAL__N__e8799fbd_4_k_cu_1db4edaf24updateOutputWithTargetMVEPKfS5_S5_S5_S5_S5_S5_llllPf_param_10,
	.param .u64 .ptr .align 1 _ZN8facebook12deeplearning5torch6detail36_GLOBAL__N__e8799fbd_4_k_cu_1db4edaf24updateOutputWithTargetMVEPKfS5_S5_S5_S5_S5_S5_llllPf_param_11
)
{
	.reg .pred 	%p<13>;
	.reg .b32 	%r<20>;
	.reg .b32 	%f<125>;
	.reg .b64 	%rd<134>;
	// demoted variable
	.shared .align 4 .b8 _ZZN8facebook12deeplearning5torch6detail36_GLOBAL__N__e8799fbd_4_k_cu_1db4edaf24updateOutputWithTargetMVEPKfS5_S5_S5_S5_S5_S5_llllPfE6buffer[512];
	ld.param.u64 	%rd32, [_ZN8facebook12deeplearning5torch6detail36_GLOBAL__N__e8799fbd_4_k_cu_1db4edaf24updateOutputWithTargetMVEPKfS5_S5_S5_S5_S5_S5_llllPf_param_0];
	ld.param.u64 	%rd33, [_ZN8facebook12deeplearning5torch6detail36_GLOBAL__N__e8799fbd_4_k_cu_1db4edaf24updateOutputWithTargetMVEPKfS5_S5_S5_S5_S5_S5_llllPf_param_1];
	ld.param.u64 	%rd28, [_ZN8facebook12deeplearning5torch6detail36_GLOBAL__N__e8799fbd_4_k_cu_1db4edaf24updateOutputWithTargetMVEPKfS5_S5_S5_S5_S5_S5_llllPf_param_2];
	ld.param.u64 	%rd34, [_ZN8facebook12deeplearning5torch6detail36_GLOBAL__N__e8799fbd_4_k_cu_1db4edaf24updateOutputWithTargetMVEPKfS5_S5_S5_S5_S5_S5_llllPf_param_3];
	ld.param.u64 	%rd35, [_ZN8facebook12deeplearning5torch6detail36_GLOBAL__N__e8799fbd_4_k_cu_1db4edaf24updateOutputWithTargetMVEPKfS5_S5_S5_S5_S5_S5_llllPf_param_4];
	ld.param.u64 	%rd36, [_ZN8facebook12deeplearning5torch6detail36_GLOBAL__N__e8799fbd_4_k_cu_1db4edaf24updateOutputWithTargetMVEPKfS5_S5_S5_S5_S5_S5_llllPf_param_5];
	ld.param.u64 	%rd37, [_ZN8facebook12deeplearning5torch6detail36_GLOBAL__N__e8799fbd_4_k_cu_1db4edaf24updateOutputWithTargetMVEPKfS5_S5_S5_S5_S5_S5_llllPf_param_6];
	ld.param.u64 	%rd38, [_ZN8facebook12deeplearning5torch6detail36_GLOBAL__N__e8799fbd_4_k_cu_1db4edaf24updateOutputWithTargetMVEPKfS5_S5_S5_S5_S5_S5_llllPf_param_7];
	ld.param.u64 	%rd29, [_ZN8facebook12deeplearning5torch6detail36_GLOBAL__N__e8799fbd_4_k_cu_1db4edaf24updateOutputWithTargetMVEPKfS5_S5_S5_S5_S5_S5_llllPf_param_8];
	ld.param.u64 	%rd39, [_ZN8facebook12deeplearning5torch6detail36_GLOBAL__N__e8799fbd_4_k_cu_1db4edaf24updateOutputWithTargetMVEPKfS5_S5_S5_S5_S5_S5_llllPf_param_9];
	ld.param.u64 	%rd30, [_ZN8facebook12deeplearning5torch6detail36_GLOBAL__N__e8799fbd_4_k_cu_1db4edaf24updateOutputWithTargetMVEPKfS5_S5_S5_S5_S5_S5_llllPf_param_10];
	ld.param.u64 	%rd31, [_ZN8facebook12deeplearning5torch6detail36_GLOBAL__N__e8799fbd_4_k_cu_1db4edaf24updateOutputWithTargetMVEPKfS5_S5_S5_S5_S5_S5_llllPf_param_11];
	cvta.to.global.u64 	%rd1, %rd33;
	cvta.to.global.u64 	%rd2, %rd32;
	cvta.to.global.u64 	%rd40, %rd35;
	cvta.to.global.u64 	%rd41, %rd36;
	cvta.to.global.u64 	%rd42, %rd34;
	cvta.to.global.u64 	%rd43, %rd37;
	mov.u32 	%r9, %ctaid.y;
	cvt.u64.u32 	%rd44, %r9;
	mul.lo.s64 	%rd3, %rd38, %rd44;
	mul.lo.s64 	%rd4, %rd39, %rd44;
	mul.wide.u32 	%rd45, %r9, 4;
	add.s64 	%rd46, %rd43, %rd45;
	ld.global.f32 	%f14, [%rd46];
	add.f32 	%f15, %f14, 0fBF000000;
	cvt.rzi.s32.f32 	%r10, %f15;
	shl.b32 	%r11, %r10, 1;
	mul.wide.s32 	%rd47, %r11, 4;
	add.s64 	%rd48, %rd42, %rd47;
	ld.global.f32 	%f16, [%rd48];
	add.f32 	%f17, %f16, 0fBF000000;
	cvt.rzi.s32.f32 	%r12, %f17;
	mul.wide.s32 	%rd49, %r12, 4;
	add.s64 	%rd50, %rd41, %rd49;
	ld.global.f32 	%f18, [%rd50];
	add.f32 	%f1, %f18, 0f3F000000;
	add.s64 	%rd51, %rd40, %rd49;
	ld.global.f32 	%f19, [%rd51];
	add.f32 	%f20, %f19, 0f3F000000;
	cvt.rzi.s32.f32 	%r1, %f20;
	mov.u32 	%r19, %ctaid.x;
	setp.ge.s32 	%p1, %r19, %r1;
	@%p1 bra 	$L__BB0_19;
	mov.u32 	%r13, %tid.x;
	cvt.u64.u32 	%rd5, %r13;
	shl.b32 	%r14, %r13, 2;
	mov.u32 	%r15, _ZZN8facebook12deeplearning5torch6detail36_GLOBAL__N__e8799fbd_4_k_cu_1db4edaf24updateOutputWithTargetMVEPKfS5_S5_S5_S5_S5_S5_llllPfE6buffer;
	add.s32 	%r3, %r15, %r14;
	not.b64 	%rd52, %rd5;
	add.s64 	%rd6, %rd30, %rd52;
	shr.u64 	%rd53, %rd6, 7;
	add.s64 	%rd54, %rd53, 1;
	and.b64  	%rd7, %rd54, 7;
	mad.lo.s32 	%r4, %r13, 28, %r3;
	add.s64 	%rd55, %rd3, %rd5;
	shl.b64 	%rd56, %rd55, 2;
	add.s64 	%rd57, %rd56, %rd2;
	add.s64 	%rd8, %rd57, 2048;
	mov.u32 	%r5, %nctaid.x;
	cvt.rzi.s32.f32 	%r6, %f1;
	cvta.to.global.u64 	%rd9, %rd28;
	cvta.to.global.u64 	%rd10, %rd31;
$L__BB0_2:
	setp.le.s64 	%p2, %rd30, %rd5;
	add.s32 	%r16, %r19, %r6;
	cvt.s64.s32 	%rd11, %r16;
	mul.lo.s64 	%rd12, %rd29, %rd11;
	bar.sync 	0;
	mov.f32 	%f124, 0f00000000;
	@%p2 bra 	$L__BB0_14;
	setp.lt.u64 	%p3, %rd6, 896;
	mov.f32 	%f124, 0f00000000;
	mov.u64 	%rd131, %rd5;
	@%p3 bra 	$L__BB0_6;
	shr.u64 	%rd58, %rd6, 7;
	add.s64 	%rd59, %rd58, 1;
	and.b64  	%rd129, %rd59, 288230376151711736;
	add.s64 	%rd60, %rd5, %rd12;
	shl.b64 	%rd61, %rd60, 2;
	add.s64 	%rd62, %rd1, %rd61;
	add.s64 	%rd128, %rd62, 2048;
	mov.f32 	%f124, 0f00000000;
	mov.u64 	%rd127, %rd8;
	mov.u64 	%rd131, %rd5;
$L__BB0_5:
	.pragma "nounroll";
	ld.global.f32 	%f25, [%rd127+-2048];
	ld.global.f32 	%f26, [%rd128+-2048];
	fma.rn.f32 	%f27, %f25, %f26, %f124;
	ld.global.f32 	%f28, [%rd127+-1536];
	ld.global.f32 	%f29, [%rd128+-1536];
	fma.rn.f32 	%f30, %f28, %f29, %f27;
	ld.global.f32 	%f31, [%rd127+-1024];
	ld.global.f32 	%f32, [%rd128+-1024];
	fma.rn.f32 	%f33, %f31, %f32, %f30;
	ld.global.f32 	%f34, [%rd127+-512];
	ld.global.f32 	%f35, [%rd128+-512];
	fma.rn.f32 	%f36, %f34, %f35, %f33;
	ld.global.f32 	%f37, [%rd127];
	ld.global.f32 	%f38, [%rd128];
	fma.rn.f32 	%f39, %f37, %f38, %f36;
	ld.global.f32 	%f40, [%rd127+512];
	ld.global.f32 	%f41, [%rd128+512];
	fma.rn.f32 	%f42, %f40, %f41, %f39;
	ld.global.f32 	%f43, [%rd127+1024];
	ld.global.f32 	%f44, [%rd128+1024];
	fma.rn.f32 	%f45, %f43, %f44, %f42;
	ld.global.f32 	%f46, [%rd127+1536];
	ld.global.f32 	%f47, [%rd128+1536];
	fma.rn.f32 	%f124, %f46, %f47, %f45;
	add.s64 	%rd131, %rd131, 1024;
	add.s64 	%rd129, %rd129, -8;
	add.s64 	%rd128, %rd128, 4096;
	add.s64 	%rd127, %rd127, 4096;
	setp.ne.s64 	%p4, %rd129, 0;
	@%p4 bra 	$L__BB0_5;
$L__BB0_6:
	setp.eq.s64 	%p5, %rd7, 0;
	@%p5 bra 	$L__BB0_14;
	add.s64 	%rd63, %rd7, -1;
	setp.lt.u64 	%p6, %rd63, 3;
	@%p6 bra 	$L__BB0_9;
	add.s64 	%rd64, %rd131, %rd3;
	shl.b64 	%rd65, %rd64, 2;
	add.s64 	%rd66, %rd2, %rd65;
	ld.global.f32 	%f49, [%rd66];
	add.s64 	%rd67, %rd131, %rd12;
	shl.b64 	%rd68, %rd67, 2;
	add.s64 	%rd69, %rd1, %rd68;
	ld.global.f32 	%f50, [%rd69];
	fma.rn.f32 	%f51, %f49, %f50, %f124;
	add.s64 	%rd70, %rd131, 128;
	and.b64  	%rd71, %rd70, 4294967295;
	add.s64 	%rd72, %rd71, %rd3;
	shl.b64 	%rd73, %rd72, 2;
	add.s64 	%rd74, %rd2, %rd73;
	ld.global.f32 	%f52, [%rd74];
	add.s64 	%rd75, %rd71, %rd12;
	shl.b64 	%rd76, %rd75, 2;
	add.s64 	%rd77, %rd1, %rd76;
	ld.global.f32 	%f53, [%rd77];
	fma.rn.f32 	%f54, %f52, %f53, %f51;
	add.s64 	%rd78, %rd131, 256;
	and.b64  	%rd79, %rd78, 4294967295;
	add.s64 	%rd80, %rd79, %rd3;
	shl.b64 	%rd81, %rd80, 2;
	add.s64 	%rd82, %rd2, %rd81;
	ld.global.f32 	%f55, [%rd82];
	add.s64 	%rd83, %rd79, %rd12;
	shl.b64 	%rd84, %rd83, 2;
	add.s64 	%rd85, %rd1, %rd84;
	ld.global.f32 	%f56, [%rd85];
	fma.rn.f32 	%f57, %f55, %f56, %f54;
	add.s64 	%rd86, %rd131, 384;
	and.b64  	%rd87, %rd86, 4294967295;
	add.s64 	%rd88, %rd87, %rd3;
	shl.b64 	%rd89, %rd88, 2;
	add.s64 	%rd90, %rd2, %rd89;
	ld.global.f32 	%f58, [%rd90];
	add.s64 	%rd91, %rd87, %rd12;
	shl.b64 	%rd92, %rd91, 2;
	add.s64 	%rd93, %rd1, %rd92;
	ld.global.f32 	%f59, [%rd93];
	fma.rn.f32 	%f124, %f58, %f59, %f57;
	add.s64 	%rd94, %rd131, 512;
	and.b64  	%rd131, %rd94, 4294967295;
$L__BB0_9:
	shr.u64 	%rd95, %rd6, 7;
	add.s64 	%rd96, %rd95, 1;
	and.b64  	%rd97, %rd96, 3;
	setp.eq.s64 	%p7, %rd97, 0;
	@%p7 bra 	$L__BB0_14;
	and.b64  	%rd98, %rd6, 384;
	setp.eq.s64 	%p8, %rd98, 0;
	@%p8 bra 	$L__BB0_12;
	add.s64 	%rd99, %rd131, %rd3;
	shl.b64 	%rd100, %rd99, 2;
	add.s64 	%rd101, %rd2, %rd100;
	ld.global.f32 	%f61, [%rd101];
	add.s64 	%rd102, %rd131, %rd12;
	shl.b64 	%rd103, %rd102, 2;
	add.s64 	%rd104, %rd1, %rd103;
	ld.global.f32 	%f62, [%rd104];
	fma.rn.f32 	%f63, %f61, %f62, %f124;
	add.s64 	%rd105, %rd131, 128;
	and.b64  	%rd106, %rd105, 4294967295;
	add.s64 	%rd107, %rd106, %rd3;
	shl.b64 	%rd108, %rd107, 2;
	add.s64 	%rd109, %rd2, %rd108;
	ld.global.f32 	%f64, [%rd109];
	add.s64 	%rd110, %rd106, %rd12;
	shl.b64 	%rd111, %rd110, 2;
	add.s64 	%rd112, %rd1, %rd111;
	ld.global.f32 	%f65, [%rd112];
	fma.rn.f32 	%f124, %f64, %f65, %f63;
	add.s64 	%rd113, %rd131, 256;
	and.b64  	%rd131, %rd113, 4294967295;
$L__BB0_12:
	and.b64  	%rd114, %rd6, 128;
	setp.ne.s64 	%p9, %rd114, 0;
	@%p9 bra 	$L__BB0_14;
	add.s64 	%rd115, %rd131, %rd3;
	shl.b64 	%rd116, %rd115, 2;
	add.s64 	%rd117, %rd2, %rd116;
	ld.global.f32 	%f66, [%rd117];
	add.s64 	%rd118, %rd131, %rd12;
	shl.b64 	%rd119, %rd118, 2;
	add.s64 	%rd120, %rd1, %rd119;
	ld.global.f32 	%f67, [%rd120];
	fma.rn.f32 	%f124, %f66, %f67, %f124;
$L__BB0_14:
	cvt.u32.u64 	%r17, %rd5;
	setp.gt.u32 	%p10, %r17, 15;
	st.shared.f32 	[%r3], %f124;
	bar.sync 	0;
	@%p10 bra 	$L__BB0_16;
	ld.shared.f32 	%f68, [%r4];
	add.f32 	%f69, %f68, 0f00000000;
	ld.shared.f32 	%f70, [%r4+4];
	add.f32 	%f71, %f69, %f70;
	ld.shared.f32 	%f72, [%r4+8];
	add.f32 	%f73, %f71, %f72;
	ld.shared.f32 	%f74, [%r4+12];
	add.f32 	%f75, %f73, %f74;
	ld.shared.f32 	%f76, [%r4+16];
	add.f32 	%f77, %f75, %f76;
	ld.shared.f32 	%f78, [%r4+20];
	add.f32 	%f79, %f77, %f78;
	ld.shared.f32 	%f80, [%r4+24];
	add.f32 	%f81, %f79, %f80;
	ld.shared.f32 	%f82, [%r4+28];
	add.f32 	%f83, %f81, %f82;
	st.shared.f32 	[%r3], %f83;
$L__BB0_16:
	setp.ne.s32 	%p11, %r17, 0;
	bar.sync 	0;
	@%p11 bra 	$L__BB0_18;
	ld.shared.f32 	%f84, [_ZZN8facebook12deeplearning5torch6detail36_GLOBAL__N__e8799fbd_4_k_cu_1db4edaf24updateOutputWithTargetMVEPKfS5_S5_S5_S5_S5_S5_llllPfE6buffer];
	ld.shared.f32 	%f85, [_ZZN8facebook12deeplearning5torch6detail36_GLOBAL__N__e8799fbd_4_k_cu_1db4edaf24updateOutputWithTargetMVEPKfS5_S5_S5_S5_S5_S5_llllPfE6buffer+4];
	add.f32 	%f86, %f84, %f85;
	ld.shared.f32 	%f87, [_ZZN8facebook12deeplearning5torch6detail36_GLOBAL__N__e8799fbd_4_k_cu_1db4edaf24updateOutputWithTargetMVEPKfS5_S5_S5_S5_S5_S5_llllPfE6buffer+8];
	add.f32 	%f88, %f86, %f87;
	ld.shared.f32 	%f89, [_ZZN8facebook12deeplearning5torch6detail36_GLOBAL__N__e8799fbd_4_k_cu_1db4edaf24updateOutputWithTargetMVEPKfS5_S5_S5_S5_S5_S5_llllPfE6buffer+12];
	add.f32 	%f90, %f88, %f89;
	ld.shared.f32 	%f91, [_ZZN8facebook12deeplearning5torch6detail36_GLOBAL__N__e8799fbd_4_k_cu_1db4edaf24updateOutputWithTargetMVEPKfS5_S5_S5_S5_S5_S5_llllPfE6buffer+16];
	add.f32 	%f92, %f90, %f91;
	ld.shared.f32 	%f93, [_ZZN8facebook12deeplearning5torch6detail36_GLOBAL__N__e8799fbd_4_k_cu_1db4edaf24updateOutputWithTargetMVEPKfS5_S5_S5_S5_S5_S5_llllPfE6buffer+20];
	add.f32 	%f94, %f92, %f93;
	ld.shared.f32 	%f95, [_ZZN8facebook12deeplearning5torch6detail36_GLOBAL__N__e8799fbd_4_k_cu_1db4edaf24updateOutputWithTargetMVEPKfS5_S5_S5_S5_S5_S5_llllPfE6buffer+24];
	add.f32 	%f96, %f94, %f95;
	ld.shared.f32 	%f97, [_ZZN8facebook12deeplearning5torch6detail36_GLOBAL__N__e8799fbd_4_k_cu_1db4edaf24updateOutputWithTargetMVEPKfS5_S5_S5_S5_S5_S5_llllPfE6buffer+28];
	add.f32 	%f98, %f96, %f97;
	ld.shared.f32 	%f99, [_ZZN8facebook12deeplearning5torch6detail36_GLOBAL__N__e8799fbd_4_k_cu_1db4edaf24updateOutputWithTargetMVEPKfS5_S5_S5_S5_S5_S5_llllPfE6buffer+32];
	add.f32 	%f100, %f98, %f99;
	ld.shared.f32 	%f101, [_ZZN8facebook12deeplearning5torch6detail36_GLOBAL__N__e8799fbd_4_k_cu_1db4edaf24updateOutputWithTargetMVEPKfS5_S5_S5_S5_S5_S5_llllPfE6buffer+36];
	add.f32 	%f102, %f100, %f101;
	ld.shared.f32 	%f103, [_ZZN8facebook12deeplearning5torch6detail36_GLOBAL__N__e8799fbd_4_k_cu_1db4edaf24updateOutputWithTargetMVEPKfS5_S5_S5_S5_S5_S5_llllPfE6buffer+40];
	add.f32 	%f104, %f102, %f103;
	ld.shared.f32 	%f105, [_ZZN8facebook12deeplearning5torch6detail36_GLOBAL__N__e8799fbd_4_k_cu_1db4edaf24updateOutputWithTargetMVEPKfS5_S5_S5_S5_S5_S5_llllPfE6buffer+44];
	add.f32 	%f106, %f104, %f105;
	ld.shared.f32 	%f107, [_ZZN8facebook12deeplearning5torch6detail36_GLOBAL__N__e8799fbd_4_k_cu_1db4edaf24updateOutputWithTargetMVEPKfS5_S5_S5_S5_S5_S5_llllPfE6buffer+48];
	add.f32 	%f108, %f106, %f107;
	ld.shared.f32 	%f109, [_ZZN8facebook12deeplearning5torch6detail36_GLOBAL__N__e8799fbd_4_k_cu_1db4edaf24updateOutputWithTargetMVEPKfS5_S5_S5_S5_S5_S5_llllPfE6buffer+52];
	add.f32 	%f110, %f108, %f109;
	ld.shared.f32 	%f111, [_ZZN8facebook12deeplearning5torch6detail36_GLOBAL__N__e8799fbd_4_k_cu_1db4edaf24updateOutputWithTargetMVEPKfS5_S5_S5_S5_S5_S5_llllPfE6buffer+56];
	add.f32 	%f112, %f110, %f111;
	ld.shared.f32 	%f113, [_ZZN8facebook12deeplearning5torch6detail36_GLOBAL__N__e8799fbd_4_k_cu_1db4edaf24updateOutputWithTargetMVEPKfS5_S5_S5_S5_S5_S5_llllPfE6buffer+60];
	add.f32 	%f114, %f112, %f113;
	shl.b64 	%rd121, %rd11, 2;
	add.s64 	%rd122, %rd9, %rd121;
	ld.global.f32 	%f115, [%rd122];
	add.f32 	%f116, %f114, %f115;
	cvt.u64.u32 	%rd123, %r19;
	add.s64 	%rd124, %rd4, %rd123;
	shl.b64 	%rd125, %rd124, 2;
	add.s64 	%rd126, %rd10, %rd125;
	st.global.f32 	[%rd126], %f116;
$L__BB0_18:
	add.s32 	%r19, %r19, %r5;
	setp.lt.s32 	%p12, %r19, %r1;
	@%p12 bra 	$L__BB0_2;
$L__BB0_19:
	ret;

}
.entry _ZN8facebook12deeplearning5torch6detail36_GLOBAL__N__e8799fbd_4_k_cu_1db4edaf25updateOutputWithTargetLSMEPKfS5_S5_S5_PfS6_S6_lliS6_(
	.param .u64 .ptr .align 1 _ZN8facebook12deeplearning5torch6detail36_GLOBAL__N__e8799fbd_4_k_cu_1db4edaf25updateOutputWithTargetLSMEPKfS5_S5_S5_PfS6_S6_lliS6__param_0,
	.param .u64 .ptr .align 1 _ZN8facebook12deeplearning5torch6detail36_GLOBAL__N__e8799fbd_4_k_cu_1db4edaf25updateOutputWithTargetLSMEPKfS5_S5_S5_PfS6_S6_lliS6__param_1,
	.param .u64 .ptr .align 1 _ZN8facebook12deeplearning5torch6detail36_GLOBAL__N__e8799fbd_4_k_cu_1db4edaf25updateOutputWithTargetLSMEPKfS5_S5_S5_PfS6_S6_lliS6__param_2,
	.param .u64 .ptr .align 1 _ZN8facebook12deeplearning5torch6detail36_GLOBAL__N__e8799fbd_4_k_cu_1db4edaf25updateOutputWithTargetLSMEPKfS5_S5_S5_PfS6_S6_lliS6__param_3,
	.param .u64 .ptr .align 1 _ZN8facebook12deeplearning5torch6detail36_GLOBAL__N__e8799fbd_4_k_cu_1db4edaf25updateOutputWithTargetLSMEPKfS5_S5_S5_PfS6_S6_lliS6__param_4,
	.param .u64 .ptr .align 1 _ZN8facebook12deeplearning5torch6detail36_GLOBAL__N__e8799fbd_4_k_cu_1db4edaf25updateOutputWithTargetLSMEPKfS5_S5_S5_PfS6_S6_lliS6__param_5,
	.param .u64 .ptr .align 1 _ZN8facebook12deeplearning5torch6detail36_GLOBAL__N__e8799fbd_4_k_cu_1db4edaf25updateOutputWithTargetLSMEPKfS5_S5_S5_PfS6_S6_lliS6__param_6,
	.param .u64 _ZN8facebook12deeplearning5torch6detail36_GLOBAL__N__e8799fbd_4_k_cu_1db4edaf25updateOutputWithTargetLSMEPKfS5_S5_S5_PfS6_S6_lliS6__param_7,
	.param .u64 _ZN8facebook12deeplearning5torch6detail36_GLOBAL__N__e8799fbd_4_k_cu_1db4edaf25updateOutputWithTargetLSMEPKfS5_S5_S5_PfS6_S6_lliS6__param_8,
	.param .u32 _ZN8facebook12deeplearning5torch6detail36_GLOBAL__N__e8799fbd_4_k_cu_1db4edaf25updateOutputWithTargetLSMEPKfS5_S5_S5_PfS6_S6_lliS6__param_9,
	.param .u64 .ptr .align 1 _ZN8facebook12deeplearning5torch6detail36_GLOBAL__N__e8799fbd_4_k_cu_1db4edaf25updateOutputWithTargetLSMEPKfS5_S5_S5_PfS6_S6_lliS6__param_10
)
{
	.reg .pred 	%p<31>;
	.reg .b32 	%r<91>;
	.reg .b32 	%f<147>;
	.reg .b64 	%rd<70>;
	// demoted variable
	.shared .align 4 .b8 _ZZN8facebook12deeplearning5torch6detail36_GLOBAL__N__e8799fbd_4_k_cu_1db4edaf25updateOutputWithTargetLSMEPKfS5_S5_S5_PfS6_S6_lliS6_E6buffer[516];
	ld.param.u64 	%rd24, [_ZN8facebook12deeplearning5torch6detail36_GLOBAL__N__e8799fbd_4_k_cu_1db4edaf25updateOutputWithTargetLSMEPKfS5_S5_S5_PfS6_S6_lliS6__param_0];
	ld.param.u64 	%rd25, [_ZN8facebook12deeplearning5torch6detail36_GLOBAL__N__e8799fbd_4_k_cu_1db4edaf25updateOutputWithTargetLSMEPKfS5_S5_S5_PfS6_S6_lliS6__param_1];
	ld.param.u64 	%rd26, [_ZN8facebook12deeplearning5torch6detail36_GLOBAL__N__e8799fbd_4_k_cu_1db4edaf25updateOutputWithTargetLSMEPKfS5_S5_S5_PfS6_S6_lliS6__param_2];
	ld.param.u64 	%rd18, [_ZN8facebook12deeplearning5torch6detail36_GLOBAL__N__e8799fbd_4_k_cu_1db4edaf25updateOutputWithTargetLSMEPKfS5_S5_S5_PfS6_S6_lliS6__param_4];
	ld.param.u64 	%rd19, [_ZN8facebook12deeplearning5torch6detail36_GLOBAL__N__e8799fbd_4_k_cu_1db4edaf25updateOutputWithTargetLSMEPKfS5_S5_S5_PfS6_S6_lliS6__param_5];
	ld.param.u64 	%rd67, [_ZN8facebook12deeplearning5torch6detail36_GLOBAL__N__e8799fbd_4_k_cu_1db4edaf25updateOutputWithTargetLSMEPKfS5_S5_S5_PfS6_S6_lliS6__param_6];
	ld.param.u64 	%rd21, [_ZN8facebook12deeplearning5torch6detail36_GLOBAL__N__e8799fbd_4_k_cu_1db4edaf25updateOutputWithTargetLSMEPKfS5_S5_S5_PfS6_S6_lliS6__param_7];
	ld.param.u64 	%rd22, [_ZN8facebook12deeplearning5torch6detail36_GLOBAL__N__e8799fbd_4_k_cu_1db4edaf25updateOutputWithTargetLSMEPKfS5_S5_S5_PfS6_S6_lliS6__param_8];
	ld.param.u32 	%r80, [_ZN8facebook12deeplearning5torch6detail36_GLOBAL__N__e8799fbd_4_k_cu_1db4edaf25updateOutputWithTargetLSMEPKfS5_S5_S5_PfS6_S6_lliS6__param_9];
	ld.param.u64 	%rd23, [_ZN8facebook12deeplearning5torch6detail36_GLOBAL__N__e8799fbd_4_k_cu_1db4edaf25updateOutputWithTargetLSMEPKfS5_S5_S5_PfS6_S6_lliS6__param_10];
	cvta.to.global.u64 	%rd1, %rd26;
	cvta.to.global.u64 	%rd27, %rd25;
	cvta.to.global.u64 	%rd28, %rd24;
	mov.u32 	%r1, %tid.x;
	mov.u32 	%r90, %ntid.x;
	mov.u32 	%r30, %ctaid.x;
	cvt.u64.u32 	%rd2, %r30;
	mul.wide.u32 	%rd29, %r30, 4;
	add.s64 	%rd30, %rd28, %rd29;
	ld.global.f32 	%f20, [%rd30];
	add.f32 	%f21, %f20, 0fBF000000;
	cvt.rzi.s32.f32 	%r31, %f21;
	shl.b32 	%r32, %r31, 1;
	mul.wide.s32 	%rd31, %r32, 4;
	add.s64 	%rd3, %rd27, %rd31;
	ld.global.f32 	%f22, [%rd3];
	add.f32 	%f23, %f22, 0fBF000000;
	cvt.rzi.s32.f32 	%r3, %f23;
	mov.u32 	%r33, %ctaid.y;
	setp.ne.s32 	%p1, %r33, 0;
	@%p1 bra 	$L__BB1_2;
	cvta.to.global.u64 	%rd39, %rd19;
	mul.lo.s64 	%rd40, %rd22, %rd2;
	shl.b64 	%rd41, %rd40, 2;
	add.s64 	%rd66, %rd39, %rd41;
	mul.wide.s32 	%rd42, %r3, 4;
	add.s64 	%rd43, %rd66, %rd42;
	ld.global.f32 	%f136, [%rd43];
	bra.uni 	$L__BB1_3;
$L__BB1_2:
	ld.param.u64 	%rd65, [_ZN8facebook12deeplearning5torch6detail36_GLOBAL__N__e8799fbd_4_k_cu_1db4edaf25updateOutputWithTargetLSMEPKfS5_S5_S5_PfS6_S6_lliS6__param_3];
	cvta.to.global.u64 	%rd32, %rd65;
	mul.wide.s32 	%rd33, %r3, 4;
	add.s64 	%rd34, %rd1, %rd33;
	ld.global.f32 	%f24, [%rd34];
	add.f32 	%f25, %f24, 0f3F000000;
	cvt.rzi.s32.f32 	%r80, %f25;
	ld.global.f32 	%f26, [%rd3+4];
	add.f32 	%f27, %f26, 0fBF000000;
	cvt.rzi.s32.f32 	%r34, %f27;
	mul.lo.s64 	%rd35, %rd21, %rd2;
	shl.b64 	%rd36, %rd35, 2;
	add.s64 	%rd66, %rd32, %rd36;
	mul.wide.s32 	%rd37, %r34, 4;
	add.s64 	%rd38, %rd66, %rd37;
	ld.global.f32 	%f136, [%rd38];
	mov.u64 	%rd67, %rd18;
$L__BB1_3:
	cvta.to.global.u64 	%rd44, %rd67;
	shl.b64 	%rd45, %rd2, 2;
	add.s64 	%rd8, %rd44, %rd45;
	setp.ge.s32 	%p2, %r1, %r80;
	mov.f32 	%f141, 0fFF7FFFFF;
	@%p2 bra 	$L__BB1_9;
	add.s32 	%r35, %r1, %r90;
	max.u32 	%r36, %r80, %r35;
	setp.lt.u32 	%p3, %r35, %r80;
	selp.u32 	%r37, 1, 0, %p3;
	add.s32 	%r38, %r35, %r37;
	sub.s32 	%r39, %r36, %r38;
	div.u32 	%r40, %r39, %r90;
	add.s32 	%r6, %r40, %r37;
	and.b32  	%r41, %r6, 3;
	setp.eq.s32 	%p4, %r41, 3;
	mov.f32 	%f141, 0fFF7FFFFF;
	mov.u32 	%r83, %r1;
	@%p4 bra 	$L__BB1_7;
	mul.wide.u32 	%rd46, %r1, 4;
	add.s64 	%rd68, %rd66, %rd46;
	mul.wide.u32 	%rd10, %r90, 4;
	add.s32 	%r42, %r6, 1;
	and.b32  	%r43, %r42, 3;
	neg.s32 	%r81, %r43;
	mov.f32 	%f141, 0fFF7FFFFF;
	mov.u32 	%r83, %r1;
$L__BB1_6:
	.pragma "nounroll";
	ld.global.f32 	%f32, [%rd68];
	setp.lt.f32 	%p5, %f141, %f32;
	selp.f32 	%f141, %f32, %f141, %p5;
	add.s32 	%r83, %r83, %r90;
	add.s64 	%rd68, %rd68, %rd10;
	add.s32 	%r81, %r81, 1;
	setp.ne.s32 	%p6, %r81, 0;
	@%p6 bra 	$L__BB1_6;
$L__BB1_7:
	setp.lt.u32 	%p7, %r6, 3;
	@%p7 bra 	$L__BB1_9;
$L__BB1_8:
	mul.wide.u32 	%rd47, %r83, 4;
	add.s64 	%rd48, %rd66, %rd47;
	ld.global.f32 	%f33, [%rd48];
	setp.lt.f32 	%p8, %f141, %f33;
	selp.f32 	%f34, %f33, %f141, %p8;
	add.s32 	%r44, %r83, %r90;
	mul.wide.u32 	%rd49, %r44, 4;
	add.s64 	%rd50, %rd66, %rd49;
	ld.global.f32 	%f35, [%rd50];
	setp.lt.f32 	%p9, %f34, %f35;
	selp.f32 	%f36, %f35, %f34, %p9;
	add.s32 	%r45, %r44, %r90;
	mul.wide.u32 	%rd51, %r45, 4;
	add.s64 	%rd52, %rd66, %rd51;
	ld.global.f32 	%f37, [%rd52];
	setp.lt.f32 	%p10, %f36, %f37;
	selp.f32 	%f38, %f37, %f36, %p10;
	add.s32 	%r46, %r45, %r90;
	mul.wide.u32 	%rd53, %r46, 4;
	add.s64 	%rd54, %rd66, %rd53;
	ld.global.f32 	%f39, [%rd54];
	setp.lt.f32 	%p11, %f38, %f39;
	selp.f32 	%f141, %f39, %f38, %p11;
	add.s32 	%r83, %r46, %r90;
	setp.lt.s32 	%p12, %r83, %r80;
	@%p12 bra 	$L__BB1_8;
$L__BB1_9:
	shl.b32 	%r47, %r1, 2;
	mov.u32 	%r48, _ZZN8facebook12deeplearning5torch6detail36_GLOBAL__N__e8799fbd_4_k_cu_1db4edaf25updateOutputWithTargetLSMEPKfS5_S5_S5_PfS6_S6_lliS6_E6buffer;
	add.s32 	%r15, %r48, %r47;
	st.shared.f32 	[%r15], %f141;
	setp.lt.u32 	%p13, %r90, 2;
	@%p13 bra 	$L__BB1_15;
	mov.u32 	%r85, %r90;
$L__BB1_11:
	mov.u32 	%r16, %r85;
	shr.u32 	%r85, %r16, 1;
	bar.sync 	0;
	setp.ge.u32 	%p14, %r1, %r85;
	@%p14 bra 	$L__BB1_14;
	ld.shared.f32 	%f40, [%r15];
	shl.b32 	%r49, %r85, 2;
	add.s32 	%r50, %r15, %r49;
	ld.shared.f32 	%f11, [%r50];
	setp.geu.f32 	%p15, %f40, %f11;
	@%p15 bra 	$L__BB1_14;
	st.shared.f32 	[%r15], %f11;
$L__BB1_14:
	setp.gt.u32 	%p16, %r16, 3;
	@%p16 bra 	$L__BB1_11;
$L__BB1_15:
	setp.ne.s32 	%p17, %r1, 0;
	@%p17 bra 	$L__BB1_17;
	ld.shared.f32 	%f41, [_ZZN8facebook12deeplearning5torch6detail36_GLOBAL__N__e8799fbd_4_k_cu_1db4edaf25updateOutputWithTargetLSMEPKfS5_S5_S5_PfS6_S6_lliS6_E6buffer];
	max.f32 	%f42, %f41, 0fFF7FFFFF;
	st.shared.f32 	[_ZZN8facebook12deeplearning5torch6detail36_GLOBAL__N__e8799fbd_4_k_cu_1db4edaf25updateOutputWithTargetLSMEPKfS5_S5_S5_PfS6_S6_lliS6_E6buffer+512], %f42;
$L__BB1_17:
	setp.ge.s32 	%p18, %r1, %r80;
	bar.sync 	0;
	ld.shared.f32 	%f12, [_ZZN8facebook12deeplearning5torch6detail36_GLOBAL__N__e8799fbd_4_k_cu_1db4edaf25updateOutputWithTargetLSMEPKfS5_S5_S5_PfS6_S6_lliS6_E6buffer+512];
	mov.b32 	%r51, 0;
	st.shared.u32 	[%r15], %r51;
	@%p18 bra 	$L__BB1_23;
	add.s32 	%r52, %r1, %r90;
	max.s32 	%r53, %r80, %r52;
	setp.lt.s32 	%p19, %r52, %r80;
	selp.u32 	%r54, 1, 0, %p19;
	add.s32 	%r55, %r52, %r54;
	sub.s32 	%r56, %r53, %r55;
	div.u32 	%r57, %r56, %r90;
	add.s32 	%r18, %r57, %r54;
	and.b32  	%r58, %r18, 3;
	setp.eq.s32 	%p20, %r58, 3;
	mov.f32 	%f143, 0f00000000;
	mov.u32 	%r88, %r1;
	@%p20 bra 	$L__BB1_21;
	mul.wide.u32 	%rd55, %r1, 4;
	add.s64 	%rd69, %rd66, %rd55;
	mul.wide.u32 	%rd14, %r90, 4;
	add.s32 	%r59, %r18, 1;
	and.b32  	%r60, %r59, 3;
	neg.s32 	%r86, %r60;
	mov.f32 	%f143, 0f00000000;
	mov.u32 	%r88, %r1;
$L__BB1_20:
	.pragma "nounroll";
	ld.global.f32 	%f46, [%rd69];
	sub.f32 	%f47, %f46, %f12;
	fma.rn.f32 	%f48, %f47, 0f3BBB989D, 0f3F000000;
	cvt.sat.f32.f32 	%f49, %f48;
	mov.f32 	%f50, 0f4B400001;
	mov.f32 	%f51, 0f437C0000;
	fma.rm.f32 	%f52, %f49, %f51, %f50;
	add.f32 	%f53, %f52, 0fCB40007F;
	neg.f32 	%f54, %f53;
	fma.rn.f32 	%f55, %f47, 0f3FB8AA3B, %f54;
	fma.rn.f32 	%f56, %f47, 0f32A57060, %f55;
	mov.b32 	%r61, %f52;
	shl.b32 	%r62, %r61, 23;
	mov.b32 	%f57, %r62;
	ex2.approx.ftz.f32 	%f58, %f56;
	fma.rn.f32 	%f143, %f58, %f57, %f143;
	add.s32 	%r88, %r88, %r90;
	add.s64 	%rd69, %rd69, %rd14;
	add.s32 	%r86, %r86, 1;
	setp.ne.s32 	%p21, %r86, 0;
	@%p21 bra 	$L__BB1_20;
$L__BB1_21:
	setp.lt.u32 	%p22, %r18, 3;
	@%p22 bra 	$L__BB1_22;
	bra.uni 	$L__BB1_30;
$L__BB1_22:
	st.shared.f32 	[%r15], %f143;
$L__BB1_23:
	setp.lt.u32 	%p24, %r90, 2;
	@%p24 bra 	$L__BB1_27;
$L__BB1_24:
	shr.u32 	%r28, %r90, 1;
	bar.sync 	0;
	setp.ge.u32 	%p25, %r1, %r28;
	@%p25 bra 	$L__BB1_26;
	shl.b32 	%r74, %r28, 2;
	add.s32 	%r75, %r15, %r74;
	ld.shared.f32 	%f108, [%r75];
	ld.shared.f32 	%f109, [%r15];
	add.f32 	%f110, %f108, %f109;
	st.shared.f32 	[%r15], %f110;
$L__BB1_26:
	setp.gt.u32 	%p26, %r90, 3;
	mov.u32 	%r90, %r28;
	@%p26 bra 	$L__BB1_24;
$L__BB1_27:
	setp.ne.s32 	%p27, %r1, 0;
	@%p27 bra 	$L__BB1_29;
	ld.shared.f32 	%f111, [_ZZN8facebook12deeplearning5torch6detail36_GLOBAL__N__e8799fbd_4_k_cu_1db4edaf25updateOutputWithTargetLSMEPKfS5_S5_S5_PfS6_S6_lliS6_E6buffer];
	setp.lt.f32 	%p28, %f111, 0f00800000;
	mul.f32 	%f112, %f111, 0f4B000000;
	selp.f32 	%f113, %f112, %f111, %p28;
	selp.f32 	%f114, 0fC1B80000, 0f00000000, %p28;
	mov.b32 	%r76, %f113;
	add.s32 	%r77, %r76, -1059760811;
	and.b32  	%r78, %r77, -8388608;
	sub.s32 	%r79, %r76, %r78;
	mov.b32 	%f115, %r79;
	cvt.rn.f32.s32 	%f116, %r78;
	fma.rn.f32 	%f117, %f116, 0f34000000, %f114;
	add.f32 	%f118, %f115, 0fBF800000;
	fma.rn.f32 	%f119, %f118, 0fBE055027, 0f3E1039F6;
	fma.rn.f32 	%f120, %f119, %f118, 0fBDF8CDCC;
	fma.rn.f32 	%f121, %f120, %f118, 0f3E0F2955;
	fma.rn.f32 	%f122, %f121, %f118, 0fBE2AD8B9;
	fma.rn.f32 	%f123, %f122, %f118, 0f3E4CED0B;
	fma.rn.f32 	%f124, %f123, %f118, 0fBE7FFF22;
	fma.rn.f32 	%f125, %f124, %f118, 0f3EAAAA78;
	fma.rn.f32 	%f126, %f125, %f118, 0fBF000000;
	mul.f32 	%f127, %f118, %f126;
	fma.rn.f32 	%f128, %f127, %f118, %f118;
	fma.rn.f32 	%f129, %f117, 0f3F317218, %f128;
	setp.gt.u32 	%p29, %r76, 2139095039;
	fma.rn.f32 	%f130, %f113, 0f7F800000, 0f7F800000;
	selp.f32 	%f131, %f130, %f129, %p29;
	setp.eq.f32 	%p30, %f113, 0f00000000;
	selp.f32 	%f132, 0fFF800000, %f131, %p30;
	add.f32 	%f133, %f12, %f132;
	st.global.f32 	[%rd8], %f133;
	sub.f32 	%f134, %f133, %f136;
	cvta.to.global.u64 	%rd64, %rd23;
	atom.global.add.f32 	%f135, [%rd64], %f134;
$L__BB1_29:
	ret;
$L__BB1_30:
	mul.wide.u32 	%rd56, %r88, 4;
	add.s64 	%rd57, %rd66, %rd56;
	ld.global.f32 	%f59, [%rd57];
	sub.f32 	%f60, %f59, %f12;
	fma.rn.f32 	%f61, %f60, 0f3BBB989D, 0f3F000000;
	cvt.sat.f32.f32 	%f62, %f61;
	mov.f32 	%f63, 0f4B400001;
	mov.f32 	%f64, 0f437C0000;
	fma.rm.f32 	%f65, %f62, %f64, %f63;
	add.f32 	%f66, %f65, 0fCB40007F;
	neg.f32 	%f67, %f66;
	fma.rn.f32 	%f68, %f60, 0f3FB8AA3B, %f67;
	fma.rn.f32 	%f69, %f60, 0f32A57060, %f68;
	mov.b32 	%r63, %f65;
	shl.b32 	%r64, %r63, 23;
	mov.b32 	%f70, %r64;
	ex2.approx.ftz.f32 	%f71, %f69;
	fma.rn.f32 	%f72, %f71, %f70, %f143;
	add.s32 	%r65, %r88, %r90;
	mul.wide.u32 	%rd58, %r65, 4;
	add.s64 	%rd59, %rd66, %rd58;
	ld.global.f32 	%f73, [%rd59];
	sub.f32 	%f74, %f73, %f12;
	fma.rn.f32 	%f75, %f74, 0f3BBB989D, 0f3F000000;
	cvt.sat.f32.f32 	%f76, %f75;
	fma.rm.f32 	%f77, %f76, %f64, %f63;
	add.f32 	%f78, %f77, 0fCB40007F;
	neg.f32 	%f79, %f78;
	fma.rn.f32 	%f80, %f74, 0f3FB8AA3B, %f79;
	fma.rn.f32 	%f81, %f74, 0f32A57060, %f80;
	mov.b32 	%r66, %f77;
	shl.b32 	%r67, %r66, 23;
	mov.b32 	%f82, %r67;
	ex2.approx.ftz.f32 	%f83, %f81;
	fma.rn.f32 	%f84, %f83, %f82, %f72;
	add.s32 	%r68, %r65, %r90;
	mul.wide.u32 	%rd60, %r68, 4;
	add.s64 	%rd61, %rd66, %rd60;
	ld.global.f32 	%f85, [%rd61];
	sub.f32 	%f86, %f85, %f12;
	fma.rn.f32 	%f87, %f86, 0f3BBB989D, 0f3F000000;
	cvt.sat.f32.f32 	%f88, %f87;
	fma.rm.f32 	%f89, %f88, %f64, %f63;
	add.f32 	%f90, %f89, 0fCB40007F;
	neg.f32 	%f91, %f90;
	fma.rn.f32 	%f92, %f86, 0f3FB8AA3B, %f91;
	fma.rn.f32 	%f93, %f86, 0f32A57060, %f92;
	mov.b32 	%r69, %f89;
	shl.b32 	%r70, %r69, 23;
	mov.b32 	%f94, %r70;
	ex2.approx.ftz.f32 	%f95, %f93;
	fma.rn.f32 	%f96, %f95, %f94, %f84;
	add.s32 	%r71, %r68, %r90;
	mul.wide.u32 	%rd62, %r71, 4;
	add.s64 	%rd63, %rd66, %rd62;
	ld.global.f32 	%f97, [%rd63];
	sub.f32 	%f98, %f97, %f12;
	fma.rn.f32 	%f99, %f98, 0f3BBB989D, 0f3F000000;
	cvt.sat.f32.f32 	%f100, %f99;
	fma.rm.f32 	%f101, %f100, %f64, %f63;
	add.f32 	%f102, %f101, 0fCB40007F;
	neg.f32 	%f103, %f102;
	fma.rn.f32 	%f104, %f98, 0f3FB8AA3B, %f103;
	fma.rn.f32 	%f105, %f98, 0f32A57060, %f104;
	mov.b32 	%r72, %f101;
	shl.b32 	%r73, %r72, 23;
	mov.b32 	%f106, %r73;
	ex2.approx.ftz.f32 	%f107, %f105;
	fma.rn.f32 	%f143, %f107, %f106, %f96;
	add.s32 	%r88, %r71, %r90;
	setp.lt.s32 	%p23, %r88, %r80;
	@%p23 bra 	$L__BB1_30;
	bra.uni 	$L__BB1_22;

}
.entry _ZN8facebook12deeplearning5torch6detail36_GLOBAL__N__e8799fbd_4_k_cu_1db4edaf18updateGradInputLSMEPKfS5_S5_PfS6_S6_S6_lli(
	.param .u64 .ptr .align 1 _ZN8facebook12deeplearning5torch6detail36_GLOBAL__N__e8799fbd_4_k_cu_1db4edaf18updateGradInputLSMEPKfS5_S5_PfS6_S6_S6_lli_param_0,
	.param .u64 .ptr .align 1 _ZN8facebook12deeplearning5torch6detail36_GLOBAL__N__e8799fbd_4_k_cu_1db4edaf18updateGradInputLSMEPKfS5_S5_PfS6_S6_S6_lli_param_1,
	.param .u64 .ptr .align 1 _ZN8facebook12deeplearning5torch6detail36_GLOBAL__N__e8799fbd_4_k_cu_1db4edaf18updateGradInputLSMEPKfS5_S5_PfS6_S6_S6_lli_param_2,
	.param .u64 .ptr .align 1 _ZN8facebook12deeplearning5torch6detail36_GLOBAL__N__e8799fbd_4_k_cu_1db4edaf18updateGradInputLSMEPKfS5_S5_PfS6_S6_S6_lli_param_3,
	.param .u64 .ptr .align 1 _ZN8facebook12deeplearning5torch6detail36_GLOBAL__N__e8799fbd_4_k_cu_1db4edaf18updateGradInputLSMEPKfS5_S5_PfS6_S6_S6_lli_param_4,
	.param .u64 .ptr .align 1 _ZN8facebook12deeplearning5torch6detail36_GLOBAL__N__e8799fbd_4_k_cu_1db4edaf18updateGradInputLSMEPKfS5_S5_PfS6_S6_S6_lli_param_5,
	.param .u64 .ptr .align 1 _ZN8facebook12deeplearning5torch6detail36_GLOBAL__N__e8799fbd_4_k_cu_1db4edaf18updateGradInputLSMEPKfS5_S5_PfS6_S6_S6_lli_param_6,
	.param .u64 _ZN8facebook12deeplearning5torch6detail36_GLOBAL__N__e8799fbd_4_k_cu_1db4edaf18updateGradInputLSMEPKfS5_S5_PfS6_S6_S6_lli_param_7,
	.param .u64 _ZN8facebook12deeplearning5torch6detail36_GLOBAL__N__e8799fbd_4_k_cu_1db4edaf18updateGradInputLSMEPKfS5_S5_PfS6_S6_S6_lli_param_8,
	.param .u32 _ZN8facebook12deeplearning5torch6detail36_GLOBAL__N__e8799fbd_4_k_cu_1db4edaf18updateGradInputLSMEPKfS5_S5_PfS6_S6_S6_lli_param_9
)
{
	.reg .pred 	%p<9>;
	.reg .b32 	%r<46>;
	.reg .b32 	%f<79>;
	.reg .b64 	%rd<56>;

	ld.param.u64 	%rd20, [_ZN8facebook12deeplearning5torch6detail36_GLOBAL__N__e8799fbd_4_k_cu_1db4edaf18updateGradInputLSMEPKfS5_S5_PfS6_S6_S6_lli_param_0];
	ld.param.u64 	%rd21, [_ZN8facebook12deeplearning5torch6detail36_GLOBAL__N__e8799fbd_4_k_cu_1db4edaf18updateGradInputLSMEPKfS5_S5_PfS6_S6_S6_lli_param_1];
	ld.param.u64 	%rd22, [_ZN8facebook12deeplearning5torch6detail36_GLOBAL__N__e8799fbd_4_k_cu_1db4edaf18updateGradInputLSMEPKfS5_S5_PfS6_S6_S6_lli_param_2];
	ld.param.u64 	%rd14, [_ZN8facebook12deeplearning5torch6detail36_GLOBAL__N__e8799fbd_4_k_cu_1db4edaf18updateGradInputLSMEPKfS5_S5_PfS6_S6_S6_lli_param_3];
	ld.param.u64 	%rd15, [_ZN8facebook12deeplearning5torch6detail36_GLOBAL__N__e8799fbd_4_k_cu_1db4edaf18updateGradInputLSMEPKfS5_S5_PfS6_S6_S6_lli_param_4];
	ld.param.u64 	%rd16, [_ZN8facebook12deeplearning5torch6detail36_GLOBAL__N__e8799fbd_4_k_cu_1db4edaf18updateGradInputLSMEPKfS5_S5_PfS6_S6_S6_lli_param_5];
	ld.param.u64 	%rd17, [_ZN8facebook12deeplearning5torch6detail36_GLOBAL__N__e8799fbd_4_k_cu_1db4edaf18updateGradInputLSMEPKfS5_S5_PfS6_S6_S6_lli_param_6];
	ld.param.u64 	%rd18, [_ZN8facebook12deeplearning5torch6detail36_GLOBAL__N__e8799fbd_4_k_cu_1db4edaf18updateGradInputLSMEPKfS5_S5_PfS6_S6_S6_lli_param_7];
	ld.param.u64 	%rd19, [_ZN8facebook12deeplearning5torch6detail36_GLOBAL__N__e8799fbd_4_k_cu_1db4edaf18updateGradInputLSMEPKfS5_S5_PfS6_S6_S6_lli_param_8];
	ld.param.u32 	%r42, [_ZN8facebook12deeplearning5torch6detail36_GLOBAL__N__e8799fbd_4_k_cu_1db4edaf18updateGradInputLSMEPKfS5_S5_PfS6_S6_S6_lli_param_9];
	cvta.to.global.u64 	%rd1, %rd22;
	cvta.to.global.u64 	%rd23, %rd21;
	cvta.to.global.u64 	%rd24, %rd20;
	mov.u32 	%r1, %tid.x;
	mov.u32 	%r2, %ntid.x;
	mov.u32 	%r15, %ctaid.x;
	cvt.u64.u32 	%rd2, %r15;
	mul.wide.u32 	%rd25, %r15, 4;
	add.s64 	%rd26, %rd24, %rd25;
	ld.global.f32 	%f4, [%rd26];
	add.f32 	%f5, %f4, 0fBF000000;
	cvt.rzi.s32.f32 	%r16, %f5;
	shl.b32 	%r17, %r16, 1;
	mul.wide.s32 	%rd27, %r17, 4;
	add.s64 	%rd3, %rd23, %rd27;
	ld.global.f32 	%f6, [%rd3];
	add.f32 	%f7, %f6, 0fBF000000;
	cvt.rzi.s32.f32 	%r3, %f7;
	mov.u32 	%r18, %ctaid.y;
	setp.ne.s32 	%p1, %r18, 0;
	@%p1 bra 	$L__BB2_2;
	cvta.to.global.u64 	%rd37, %rd17;
	cvta.to.global.u64 	%rd38, %rd16;
	mul.lo.s64 	%rd39, %rd19, %rd2;
	shl.b64 	%rd40, %rd39, 2;
	add.s64 	%rd53, %rd38, %rd40;
	shl.b64 	%rd41, %rd2, 2;
	add.s64 	%rd42, %rd37, %rd41;
	ld.global.f32 	%f78, [%rd42];
	mul.wide.s32 	%rd43, %r3, 4;
	add.s64 	%rd54, %rd53, %rd43;
	bra.uni 	$L__BB2_3;
$L__BB2_2:
	cvta.to.global.u64 	%rd28, %rd15;
	cvta.to.global.u64 	%rd29, %rd14;
	mul.wide.s32 	%rd30, %r3, 4;
	add.s64 	%rd31, %rd1, %rd30;
	ld.global.f32 	%f8, [%rd31];
	add.f32 	%f9, %f8, 0f3F000000;
	cvt.rzi.s32.f32 	%r42, %f9;
	ld.global.f32 	%f10, [%rd3+4];
	add.f32 	%f11, %f10, 0fBF000000;
	cvt.rzi.s32.f32 	%r19, %f11;
	mul.lo.s64 	%rd32, %rd18, %rd2;
	shl.b64 	%rd33, %rd32, 2;
	add.s64 	%rd53, %rd29, %rd33;
	shl.b64 	%rd34, %rd2, 2;
	add.s64 	%rd35, %rd28, %rd34;
	ld.global.f32 	%f78, [%rd35];
	mul.wide.s32 	%rd36, %r19, 4;
	add.s64 	%rd54, %rd53, %rd36;
$L__BB2_3:
	setp.ge.s32 	%p2, %r1, %r42;
	@%p2 bra 	$L__BB2_9;
	add.s32 	%r20, %r1, %r2;
	max.u32 	%r21, %r42, %r20;
	setp.lt.u32 	%p3, %r20, %r42;
	selp.u32 	%r22, 1, 0, %p3;
	add.s32 	%r23, %r20, %r22;
	sub.s32 	%r24, %r21, %r23;
	div.u32 	%r25, %r24, %r2;
	add.s32 	%r6, %r25, %r22;
	and.b32  	%r26, %r6, 3;
	setp.eq.s32 	%p4, %r26, 3;
	mov.u32 	%r45, %r1;
	@%p4 bra 	$L__BB2_7;
	add.s32 	%r27, %r6, 1;
	and.b32  	%r28, %r27, 3;
	mul.wide.u32 	%rd44, %r1, 4;
	add.s64 	%rd55, %rd53, %rd44;
	mul.wide.u32 	%rd11, %r2, 4;
	neg.s32 	%r43, %r28;
	mad.lo.s32 	%r45, %r2, %r28, %r1;
$L__BB2_6:
	.pragma "nounroll";
	ld.global.f32 	%f12, [%rd55];
	sub.f32 	%f13, %f12, %f78;
	fma.rn.f32 	%f14, %f13, 0f3BBB989D, 0f3F000000;
	cvt.sat.f32.f32 	%f15, %f14;
	mov.f32 	%f16, 0f4B400001;
	mov.f32 	%f17, 0f437C0000;
	fma.rm.f32 	%f18, %f15, %f17, %f16;
	add.f32 	%f19, %f18, 0fCB40007F;
	neg.f32 	%f20, %f19;
	fma.rn.f32 	%f21, %f13, 0f3FB8AA3B, %f20;
	fma.rn.f32 	%f22, %f13, 0f32A57060, %f21;
	mov.b32 	%r29, %f18;
	shl.b32 	%r30, %r29, 23;
	mov.b32 	%f23, %r30;
	ex2.approx.ftz.f32 	%f24, %f22;
	mul.f32 	%f25, %f24, %f23;
	st.global.f32 	[%rd55], %f25;
	add.s64 	%rd55, %rd55, %rd11;
	add.s32 	%r43, %r43, 1;
	setp.ne.s32 	%p5, %r43, 0;
	@%p5 bra 	$L__BB2_6;
$L__BB2_7:
	setp.lt.u32 	%p6, %r6, 3;
	@%p6 bra 	$L__BB2_9;
$L__BB2_8:
	mul.wide.u32 	%rd45, %r45, 4;
	add.s64 	%rd46, %rd53, %rd45;
	ld.global.f32 	%f26, [%rd46];
	sub.f32 	%f27, %f26, %f78;
	fma.rn.f32 	%f28, %f27, 0f3BBB989D, 0f3F000000;
	cvt.sat.f32.f32 	%f29, %f28;
	mov.f32 	%f30, 0f4B400001;
	mov.f32 	%f31, 0f437C0000;
	fma.rm.f32 	%f32, %f29, %f31, %f30;
	add.f32 	%f33, %f32, 0fCB40007F;
	neg.f32 	%f34, %f33;
	fma.rn.f32 	%f35, %f27, 0f3FB8AA3B, %f34;
	fma.rn.f32 	%f36, %f27, 0f32A57060, %f35;
	mov.b32 	%r31, %f32;
	shl.b32 	%r32, %r31, 23;
	mov.b32 	%f37, %r32;
	ex2.approx.ftz.f32 	%f38, %f36;
	mul.f32 	%f39, %f38, %f37;
	st.global.f32 	[%rd46], %f39;
	add.s32 	%r33, %r45, %r2;
	mul.wide.u32 	%rd47, %r33, 4;
	add.s64 	%rd48, %rd53, %rd47;
	ld.global.f32 	%f40, [%rd48];
	sub.f32 	%f41, %f40, %f78;
	fma.rn.f32 	%f42, %f41, 0f3BBB989D, 0f3F000000;
	cvt.sat.f32.f32 	%f43, %f42;
	fma.rm.f32 	%f44, %f43, %f31, %f30;
	add.f32 	%f45, %f44, 0fCB40007F;
	neg.f32 	%f46, %f45;
	fma.rn.f32 	%f47, %f41, 0f3FB8AA3B, %f46;
	fma.rn.f32 	%f48, %f41, 0f32A57060, %f47;
	mov.b32 	%r34, %f44;
	shl.b32 	%r35, %r34, 23;
	mov.b32 	%f49, %r35;
	ex2.approx.ftz.f32 	%f50, %f48;
	mul.f32 	%f51, %f50, %f49;
	st.global.f32 	[%rd48], %f51;
	add.s32 	%r36, %r33, %r2;
	mul.wide.u32 	%rd49, %r36, 4;
	add.s64 	%rd50, %rd53, %rd49;
	ld.global.f32 	%f52, [%rd50];
	sub.f32 	%f53, %f52, %f78;
	fma.rn.f32 	%f54, %f53, 0f3BBB989D, 0f3F000000;
	cvt.sat.f32.f32 	%f55, %f54;
	fma.rm.f32 	%f56, %f55, %f31, %f30;
	add.f32 	%f57, %f56, 0fCB40007F;
	neg.f32 	%f58, %f57;
	fma.rn.f32 	%f59, %f53, 0f3FB8AA3B, %f58;
	fma.rn.f32 	%f60, %f53, 0f32A57060, %f59;
	mov.b32 	%r37, %f56;
	shl.b32 	%r38, %r37, 23;
	mov.b32 	%f61, %r38;
	ex2.approx.ftz.f32 	%f62, %f60;
	mul.f32 	%f63, %f62, %f61;
	st.global.f32 	[%rd50], %f63;
	add.s32 	%r39, %r36, %r2;
	mul.wide.u32 	%rd51, %r39, 4;
	add.s64 	%rd52, %rd53, %rd51;
	ld.global.f32 	%f64, [%rd52];
	sub.f32 	%f65, %f64, %f78;
	fma.rn.f32 	%f66, %f65, 0f3BBB989D, 0f3F000000;
	cvt.sat.f32.f32 	%f67, %f66;
	fma.rm.f32 	%f68, %f67, %f31, %f30;
	add.f32 	%f69, %f68, 0fCB40007F;
	neg.f32 	%f70, %f69;
	fma.rn.f32 	%f71, %f65, 0f3FB8AA3B, %f70;
	fma.rn.f32 	%f72, %f65, 0f32A57060, %f71;
	mov.b32 	%r40, %f68;
	shl.b32 	%r41, %r40, 23;
	mov.b32 	%f73, %r41;
	ex2.approx.ftz.f32 	%f74, %f72;
	mul.f32 	%f75, %f74, %f73;
	st.global.f32 	[%rd52], %f75;
	add.s32 	%r45, %r39, %r2;
	setp.lt.s32 	%p7, %r45, %r42;
	@%p7 bra 	$L__BB2_8;
$L__BB2_9:
	bar.sync 	0;
	setp.ne.s32 	%p8, %r1, 0;
	@%p8 bra 	$L__BB2_11;
	ld.global.f32 	%f76, [%rd54];
	add.f32 	%f77, %f76, 0fBF800000;
	st.global.f32 	[%rd54], %f77;
$L__BB2_11:
	ret;

}
.entry _ZN8facebook12deeplearning5torch6detail36_GLOBAL__N__e8799fbd_4_k_cu_1db4edaf17updateGradInputMVEPKfS5_S5_S5_S5_S5_llliPf(
	.param .u64 .ptr .align 1 _ZN8facebook12deeplearning5torch6detail36_GLOBAL__N__e8799fbd_4_k_cu_1db4edaf17updateGradInputMVEPKfS5_S5_S5_S5_S5_llliPf_param_0,
	.param .u64 .ptr .align 1 _ZN8facebook12deeplearning5torch6detail36_GLOBAL__N__e8799fbd_4_k_cu_1db4edaf17updateGradInputMVEPKfS5_S5_S5_S5_S5_llliPf_param_1,
	.param .u64 .ptr .align 1 _ZN8facebook12deeplearning5torch6detail36_GLOBAL__N__e8799fbd_4_k_cu_1db4edaf17updateGradInputMVEPKfS5_S5_S5_S5_S5_llliPf_param_2,
	.param .u64 .ptr .align 1 _ZN8facebook12deeplearning5torch6detail36_GLOBAL__N__e8799fbd_4_k_cu_1db4edaf17updateGradInputMVEPKfS5_S5_S5_S5_S5_llliPf_param_3,
	.param .u64 .ptr .align 1 _ZN8facebook12deeplearning5torch6detail36_GLOBAL__N__e8799fbd_4_k_cu_1db4edaf17updateGradInputMVEPKfS5_S5_S5_S5_S5_llliPf_param_4,
	.param .u64 .ptr .align 1 _ZN8facebook12deeplearning5torch6detail36_GLOBAL__N__e8799fbd_4_k_cu_1db4edaf17updateGradInputMVEPKfS5_S5_S5_S5_S5_llliPf_param_5,
	.param .u64 _ZN8facebook12deeplearning5torch6detail36_GLOBAL__N__e8799fbd_4_k_cu_1db4edaf17updateGradInputMVEPKfS5_S5_S5_S5_S5_llliPf_param_6,
	.param .u64 _ZN8facebook12deeplearning5torch6detail36_GLOBAL__N__e8799fbd_4_k_cu_1db4edaf17updateGradInputMVEPKfS5_S5_S5_S5_S5_llliPf_param_7,
	.param .u64 _ZN8facebook12deeplearning5torch6detail36_GLOBAL__N__e8799fbd_4_k_cu_1db4edaf17updateGradInputMVEPKfS5_S5_S5_S5_S5_llliPf_param_8,
	.param .u32 _ZN8facebook12deeplearning5torch6detail36_GLOBAL__N__e8799fbd_4_k_cu_1db4edaf17updateGradInputMVEPKfS5_S5_S5_S5_S5_llliPf_param_9,
	.param .u64 .ptr .align 1 _ZN8facebook12deeplearning5torch6detail36_GLOBAL__N__e8799fbd_4_k_cu_1db4edaf17updateGradInputMVEPKfS5_S5_S5_S5_S5_llliPf_param_10
)
{
	.reg .pred 	%p<12>;
	.reg .b32 	%r<37>;
	.reg .b32 	%f<76>;
	.reg .b64 	%rd<84>;

	ld.param.u64 	%rd20, [_ZN8facebook12deeplearning5torch6detail36_GLOBAL__N__e8799fbd_4_k_cu_1db4edaf17updateGradInputMVEPKfS5_S5_S5_S5_S5_llliPf_param_0];
	ld.param.u64 	%rd21, [_ZN8facebook12deeplearning5torch6detail36_GLOBAL__N__e8799fbd_4_k_cu_1db4edaf17updateGradInputMVEPKfS5_S5_S5_S5_S5_llliPf_param_1];
	ld.param.u64 	%rd22, [_ZN8facebook12deeplearning5torch6detail36_GLOBAL__N__e8799fbd_4_k_cu_1db4edaf17updateGradInputMVEPKfS5_S5_S5_S5_S5_llliPf_param_2];
	ld.param.u64 	%rd23, [_ZN8facebook12deeplearning5torch6detail36_GLOBAL__N__e8799fbd_4_k_cu_1db4edaf17updateGradInputMVEPKfS5_S5_S5_S5_S5_llliPf_param_3];
	ld.param.u64 	%rd24, [_ZN8facebook12deeplearning5torch6detail36_GLOBAL__N__e8799fbd_4_k_cu_1db4edaf17updateGradInputMVEPKfS5_S5_S5_S5_S5_llliPf_param_4];
	ld.param.u64 	%rd25, [_ZN8facebook12deeplearning5torch6detail36_GLOBAL__N__e8799fbd_4_k_cu_1db4edaf17updateGradInputMVEPKfS5_S5_S5_S5_S5_llliPf_param_5];
	ld.param.u64 	%rd26, [_ZN8facebook12deeplearning5torch6detail36_GLOBAL__N__e8799fbd_4_k_cu_1db4edaf17updateGradInputMVEPKfS5_S5_S5_S5_S5_llliPf_param_6];
	ld.param.u64 	%rd18, [_ZN8facebook12deeplearning5torch6detail36_GLOBAL__N__e8799fbd_4_k_cu_1db4edaf17updateGradInputMVEPKfS5_S5_S5_S5_S5_llliPf_param_7];
	ld.param.u64 	%rd27, [_ZN8facebook12deeplearning5torch6detail36_GLOBAL__N__e8799fbd_4_k_cu_1db4edaf17updateGradInputMVEPKfS5_S5_S5_S5_S5_llliPf_param_8];
	ld.param.u32 	%r16, [_ZN8facebook12deeplearning5torch6detail36_GLOBAL__N__e8799fbd_4_k_cu_1db4edaf17updateGradInputMVEPKfS5_S5_S5_S5_S5_llliPf_param_9];
	cvta.to.global.u64 	%rd1, %rd21;
	cvta.to.global.u64 	%rd2, %rd20;
	cvta.to.global.u64 	%rd28, %rd23;
	cvta.to.global.u64 	%rd29, %rd24;
	cvta.to.global.u64 	%rd30, %rd22;
	cvta.to.global.u64 	%rd31, %rd25;
	mov.u32 	%r17, %ctaid.y;
	cvt.u64.u32 	%rd32, %r17;
	mul.lo.s64 	%rd3, %rd26, %rd32;
	mul.lo.s64 	%rd4, %rd27, %rd32;
	mul.wide.u32 	%rd33, %r17, 4;
	add.s64 	%rd34, %rd31, %rd33;
	ld.global.f32 	%f13, [%rd34];
	add.f32 	%f14, %f13, 0fBF000000;
	cvt.rzi.s32.f32 	%r18, %f14;
	shl.b32 	%r19, %r18, 1;
	mul.wide.s32 	%rd35, %r19, 4;
	add.s64 	%rd36, %rd30, %rd35;
	ld.global.f32 	%f15, [%rd36];
	add.f32 	%f16, %f15, 0fBF000000;
	cvt.rzi.s32.f32 	%r20, %f16;
	mul.wide.s32 	%rd37, %r20, 4;
	add.s64 	%rd38, %rd29, %rd37;
	ld.global.f32 	%f17, [%rd38];
	add.f32 	%f18, %f17, 0f3F000000;
	cvt.rzi.s32.f32 	%r21, %f18;
	add.s64 	%rd5, %rd28, %rd37;
	mov.u32 	%r22, %ctaid.x;
	shl.b32 	%r23, %r22, 7;
	mov.u32 	%r24, %tid.x;
	add.s32 	%r32, %r23, %r24;
	cvt.s64.s32 	%rd6, %r21;
	setp.ge.s32 	%p1, %r32, %r16;
	@%p1 bra 	$L__BB3_15;
	ld.param.u64 	%rd81, [_ZN8facebook12deeplearning5torch6detail36_GLOBAL__N__e8799fbd_4_k_cu_1db4edaf17updateGradInputMVEPKfS5_S5_S5_S5_S5_llliPf_param_10];
	ld.global.f32 	%f19, [%rd5];
	add.f32 	%f20, %f19, 0f3F000000;
	cvt.rzi.s32.f32 	%r2, %f20;
	and.b32  	%r3, %r2, 7;
	mul.lo.s64 	%rd7, %rd18, %rd6;
	shl.b64 	%rd8, %rd18, 5;
	shl.b64 	%rd9, %rd18, 2;
	mov.u32 	%r25, %nctaid.x;
	shl.b32 	%r4, %r25, 7;
	cvta.to.global.u64 	%rd10, %rd81;
$L__BB3_2:
	setp.lt.s32 	%p2, %r2, 1;
	cvt.s64.s32 	%rd11, %r32;
	mov.f32 	%f75, 0f00000000;
	@%p2 bra 	$L__BB3_14;
	setp.lt.u32 	%p3, %r2, 8;
	mov.f32 	%f75, 0f00000000;
	mov.b32 	%r35, 0;
	@%p3 bra 	$L__BB3_6;
	and.b32  	%r27, %r2, 2147483640;
	neg.s32 	%r33, %r27;
	shl.b64 	%rd39, %rd4, 2;
	add.s64 	%rd40, %rd39, %rd2;
	add.s64 	%rd82, %rd40, 16;
	add.s64 	%rd41, %rd7, %rd11;
	shl.b64 	%rd42, %rd41, 2;
	add.s64 	%rd83, %rd1, %rd42;
	mov.f32 	%f75, 0f00000000;
$L__BB3_5:
	.pragma "nounroll";
	and.b32  	%r35, %r2, 2147483640;
	ld.global.f32 	%f25, [%rd82+-16];
	ld.global.f32 	%f26, [%rd83];
	fma.rn.f32 	%f27, %f25, %f26, %f75;
	ld.global.f32 	%f28, [%rd82+-12];
	add.s64 	%rd43, %rd83, %rd9;
	ld.global.f32 	%f29, [%rd43];
	fma.rn.f32 	%f30, %f28, %f29, %f27;
	ld.global.f32 	%f31, [%rd82+-8];
	add.s64 	%rd44, %rd43, %rd9;
	ld.global.f32 	%f32, [%rd44];
	fma.rn.f32 	%f33, %f31, %f32, %f30;
	ld.global.f32 	%f34, [%rd82+-4];
	add.s64 	%rd45, %rd44, %rd9;
	ld.global.f32 	%f35, [%rd45];
	fma.rn.f32 	%f36, %f34, %f35, %f33;
	ld.global.f32 	%f37, [%rd82];
	add.s64 	%rd46, %rd45, %rd9;
	ld.global.f32 	%f38, [%rd46];
	fma.rn.f32 	%f39, %f37, %f38, %f36;
	ld.global.f32 	%f40, [%rd82+4];
	add.s64 	%rd47, %rd46, %rd9;
	ld.global.f32 	%f41, [%rd47];
	fma.rn.f32 	%f42, %f40, %f41, %f39;
	ld.global.f32 	%f43, [%rd82+8];
	add.s64 	%rd48, %rd47, %rd9;
	ld.global.f32 	%f44, [%rd48];
	fma.rn.f32 	%f45, %f43, %f44, %f42;
	ld.global.f32 	%f46, [%rd82+12];
	add.s64 	%rd49, %rd48, %rd9;
	ld.global.f32 	%f47, [%rd49];
	fma.rn.f32 	%f75, %f46, %f47, %f45;
	add.s32 	%r33, %r33, 8;
	add.s64 	%rd83, %rd83, %rd8;
	add.s64 	%rd82, %rd82, 32;
	setp.ne.s32 	%p4, %r33, 0;
	@%p4 bra 	$L__BB3_5;
$L__BB3_6:
	setp.eq.s32 	%p5, %r3, 0;
	@%p5 bra 	$L__BB3_14;
	add.s32 	%r28, %r3, -1;
	setp.lt.u32 	%p6, %r28, 3;
	@%p6 bra 	$L__BB3_9;
	cvt.u64.u32 	%rd50, %r35;
	add.s64 	%rd51, %rd4, %rd50;
	shl.b64 	%rd52, %rd51, 2;
	add.s64 	%rd53, %rd2, %rd52;
	ld.global.f32 	%f49, [%rd53];
	add.s64 	%rd54, %rd50, %rd6;
	mad.lo.s64 	%rd55, %rd54, %rd18, %rd11;
	shl.b64 	%rd56, %rd55, 2;
	add.s64 	%rd57, %rd1, %rd56;
	ld.global.f32 	%f50, [%rd57];
	fma.rn.f32 	%f51, %f49, %f50, %f75;
	ld.global.f32 	%f52, [%rd53+4];
	add.s64 	%rd58, %rd57, %rd9;
	ld.global.f32 	%f53, [%rd58];
	fma.rn.f32 	%f54, %f52, %f53, %f51;
	ld.global.f32 	%f55, [%rd53+8];
	add.s64 	%rd59, %rd58, %rd9;
	ld.global.f32 	%f56, [%rd59];
	fma.rn.f32 	%f57, %f55, %f56, %f54;
	ld.global.f32 	%f58, [%rd53+12];
	add.s64 	%rd60, %rd59, %rd9;
	ld.global.f32 	%f59, [%rd60];
	fma.rn.f32 	%f75, %f58, %f59, %f57;
	add.s32 	%r35, %r35, 4;
$L__BB3_9:
	and.b32  	%r29, %r2, 3;
	setp.eq.s32 	%p7, %r29, 0;
	@%p7 bra 	$L__BB3_14;
	setp.eq.s32 	%p8, %r29, 1;
	@%p8 bra 	$L__BB3_12;
	cvt.u64.u32 	%rd61, %r35;
	add.s64 	%rd62, %rd4, %rd61;
	shl.b64 	%rd63, %rd62, 2;
	add.s64 	%rd64, %rd2, %rd63;
	ld.global.f32 	%f61, [%rd64];
	add.s64 	%rd65, %rd61, %rd6;
	mad.lo.s64 	%rd66, %rd65, %rd18, %rd11;
	shl.b64 	%rd67, %rd66, 2;
	add.s64 	%rd68, %rd1, %rd67;
	ld.global.f32 	%f62, [%rd68];
	fma.rn.f32 	%f63, %f61, %f62, %f75;
	ld.global.f32 	%f64, [%rd64+4];
	add.s64 	%rd69, %rd68, %rd9;
	ld.global.f32 	%f65, [%rd69];
	fma.rn.f32 	%f75, %f64, %f65, %f63;
	add.s32 	%r35, %r35, 2;
$L__BB3_12:
	and.b32  	%r30, %r2, 1;
	setp.eq.b32 	%p9, %r30, 1;
	not.pred 	%p10, %p9;
	@%p10 bra 	$L__BB3_14;
	cvt.u64.u32 	%rd70, %r35;
	add.s64 	%rd71, %rd4, %rd70;
	shl.b64 	%rd72, %rd71, 2;
	add.s64 	%rd73, %rd2, %rd72;
	ld.global.f32 	%f66, [%rd73];
	add.s64 	%rd74, %rd70, %rd6;
	mad.lo.s64 	%rd75, %rd74, %rd18, %rd11;
	shl.b64 	%rd76, %rd75, 2;
	add.s64 	%rd77, %rd1, %rd76;
	ld.global.f32 	%f67, [%rd77];
	fma.rn.f32 	%f75, %f66, %f67, %f75;
$L__BB3_14:
	cvt.u32.u64 	%r31, %rd11;
	add.s64 	%rd78, %rd3, %rd11;
	shl.b64 	%rd79, %rd78, 2;
	add.s64 	%rd80, %rd10, %rd79;
	st.global.f32 	[%rd80], %f75;
	add.s32 	%r32, %r31, %r4;
	setp.lt.s32 	%p11, %r32, %r16;
	@%p11 bra 	$L__BB3_2;
$L__BB3_15:
	ret;

}
.entry _ZN8facebook12deeplearning5torch6detail36_GLOBAL__N__e8799fbd_4_k_cu_1db4edaf17accGradParametersEPKfS5_S5_S5_S5_S5_illlfPfS6_(
	.param .u64 .ptr .align 1 _ZN8facebook12deeplearning5torch6detail36_GLOBAL__N__e8799fbd_4_k_cu_1db4edaf17accGradParametersEPKfS5_S5_S5_S5_S5_illlfPfS6__param_0,
	.param .u64 .ptr .align 1 _ZN8facebook12deeplearning5torch6detail36_GLOBAL__N__e8799fbd_4_k_cu_1db4edaf17accGradParametersEPKfS5_S5_S5_S5_S5_illlfPfS6__param_1,
	.param .u64 .ptr .align 1 _ZN8facebook12deeplearning5torch6detail36_GLOBAL__N__e8799fbd_4_k_cu_1db4edaf17accGradParametersEPKfS5_S5_S5_S5_S5_illlfPfS6__param_2,
	.param .u64 .ptr .align 1 _ZN8facebook12deeplearning5torch6detail36_GLOBAL__N__e8799fbd_4_k_cu_1db4edaf17accGradParametersEPKfS5_S5_S5_S5_S5_illlfPfS6__param_3,
	.param .u64 .ptr .align 1 _ZN8facebook12deeplearning5torch6detail36_GLOBAL__N__e8799fbd_4_k_cu_1db4edaf17accGradParametersEPKfS5_S5_S5_S5_S5_illlfPfS6__param_4,
	.param .u64 .ptr .align 1 _ZN8facebook12deeplearning5torch6detail36_GLOBAL__N__e8799fbd_4_k_cu_1db4edaf17accGradParametersEPKfS5_S5_S5_S5_S5_illlfPfS6__param_5,
	.param .u32 _ZN8facebook12deeplearning5torch6detail36_GLOBAL__N__e8799fbd_4_k_cu_1db4edaf17accGradParametersEPKfS5_S5_S5_S5_S5_illlfPfS6__param_6,
	.param .u64 _ZN8facebook12deeplearning5torch6detail36_GLOBAL__N__e8799fbd_4_k_cu_1db4edaf17accGradParametersEPKfS5_S5_S5_S5_S5_illlfPfS6__param_7,
	.param .u64 _ZN8facebook12deeplearning5torch6detail36_GLOBAL__N__e8799fbd_4_k_cu_1db4edaf17accGradParametersEPKfS5_S5_S5_S5_S5_illlfPfS6__param_8,
	.param .u64 _ZN8facebook12deeplearning5torch6detail36_GLOBAL__N__e8799fbd_4_k_cu_1db4edaf17accGradParametersEPKfS5_S5_S5_S5_S5_illlfPfS6__param_9,
	.param .f32 _ZN8facebook12deeplearning5torch6detail36_GLOBAL__N__e8799fbd_4_k_cu_1db4edaf17accGradParametersEPKfS5_S5_S5_S5_S5_illlfPfS6__param_10,
	.param .u64 .ptr .align 1 _ZN8facebook12deeplearning5torch6detail36_GLOBAL__N__e8799fbd_4_k_cu_1db4edaf17accGradParametersEPKfS5_S5_S5_S5_S5_illlfPfS6__param_11,
	.param .u64 .ptr .align 1 _ZN8facebook12deeplearning5torch6detail36_GLOBAL__N__e8799fbd_4_k_cu_1db4edaf17accGradParametersEPKfS5_S5_S5_S5_S5_illlfPfS6__param_12
)
{
	.reg .pred 	%p<18>;
	.reg .b32 	%r<120>;
	.reg .b32 	%f<26>;
	.reg .b64 	%rd<91>;

	ld.param.u64 	%rd17, [_ZN8facebook12deeplearning5torch6detail36_GLOBAL__N__e8799fbd_4_k_cu_1db4edaf17accGradParametersEPKfS5_S5_S5_S5_S5_illlfPfS6__param_0];
	ld.param.u64 	%rd18, [_ZN8facebook12deeplearning5torch6detail36_GLOBAL__N__e8799fbd_4_k_cu_1db4edaf17accGradParametersEPKfS5_S5_S5_S5_S5_illlfPfS6__param_1];
	ld.param.u64 	%rd19, [_ZN8facebook12deeplearning5torch6detail36_GLOBAL__N__e8799fbd_4_k_cu_1db4edaf17accGradParametersEPKfS5_S5_S5_S5_S5_illlfPfS6__param_2];
	ld.param.u64 	%rd20, [_ZN8facebook12deeplearning5torch6detail36_GLOBAL__N__e8799fbd_4_k_cu_1db4edaf17accGradParametersEPKfS5_S5_S5_S5_S5_illlfPfS6__param_3];
	ld.param.u64 	%rd21, [_ZN8facebook12deeplearning5torch6detail36_GLOBAL__N__e8799fbd_4_k_cu_1db4edaf17accGradParametersEPKfS5_S5_S5_S5_S5_illlfPfS6__param_4];
	ld.param.u64 	%rd22, [_ZN8facebook12deeplearning5torch6detail36_GLOBAL__N__e8799fbd_4_k_cu_1db4edaf17accGradParametersEPKfS5_S5_S5_S5_S5_illlfPfS6__param_5];
	ld.param.u32 	%r42, [_ZN8facebook12deeplearning5torch6detail36_GLOBAL__N__e8799fbd_4_k_cu_1db4edaf17accGradParametersEPKfS5_S5_S5_S5_S5_illlfPfS6__param_6];
	ld.param.u64 	%rd23, [_ZN8facebook12deeplearning5torch6detail36_GLOBAL__N__e8799fbd_4_k_cu_1db4edaf17accGradParametersEPKfS5_S5_S5_S5_S5_illlfPfS6__param_7];
	ld.param.u64 	%rd24, [_ZN8facebook12deeplearning5torch6detail36_GLOBAL__N__e8799fbd_4_k_cu_1db4edaf17accGradParametersEPKfS5_S5_S5_S5_S5_illlfPfS6__param_8];
	ld.param.u64 	%rd14, [_ZN8facebook12deeplearning5torch6detail36_GLOBAL__N__e8799fbd_4_k_cu_1db4edaf17accGradParametersEPKfS5_S5_S5_S5_S5_illlfPfS6__param_9];
	ld.param.f32 	%f2, [_ZN8facebook12deeplearning5torch6detail36_GLOBAL__N__e8799fbd_4_k_cu_1db4edaf17accGradParametersEPKfS5_S5_S5_S5_S5_illlfPfS6__param_10];
	cvta.to.global.u64 	%rd1, %rd21;
	cvta.to.global.u64 	%rd2, %rd22;
	cvta.to.global.u64 	%rd25, %rd18;
	cvta.to.global.u64 	%rd26, %rd19;
	cvta.to.global.u64 	%rd27, %rd17;
	cvta.to.global.u64 	%rd28, %rd20;
	mov.u32 	%r43, %ctaid.x;
	cvt.u64.u32 	%rd29, %r43;
	mul.lo.s64 	%rd3, %rd23, %rd29;
	mul.lo.s64 	%rd4, %rd24, %rd29;
	mul.wide.u32 	%rd30, %r43, 4;
	add.s64 	%rd31, %rd28, %rd30;
	ld.global.f32 	%f3, [%rd31];
	add.f32 	%f4, %f3, 0fBF000000;
	cvt.rzi.s32.f32 	%r44, %f4;
	shl.b32 	%r45, %r44, 1;
	mul.wide.s32 	%rd32, %r45, 4;
	add.s64 	%rd33, %rd27, %rd32;
	ld.global.f32 	%f5, [%rd33];
	add.f32 	%f6, %f5, 0fBF000000;
	cvt.rzi.s32.f32 	%r46, %f6;
	mul.wide.s32 	%rd34, %r46, 4;
	add.s64 	%rd35, %rd26, %rd34;
	ld.global.f32 	%f7, [%rd35];
	add.f32 	%f8, %f7, 0f3F000000;
	cvt.rzi.s32.f32 	%r1, %f8;
	add.s64 	%rd36, %rd25, %rd34;
	ld.global.f32 	%f9, [%rd36];
	add.f32 	%f10, %f9, 0f3F000000;
	cvt.rzi.s32.f32 	%r47, %f10;
	mov.u32 	%r48, %nctaid.y;
	add.s32 	%r49, %r48, %r47;
	add.s32 	%r50, %r49, -1;
	div.u32 	%r51, %r50, %r48;
	mov.u32 	%r52, %ctaid.y;
	mul.lo.s32 	%r2, %r51, %r52;
	add.s32 	%r53, %r2, %r51;
	min.s32 	%r54, %r53, %r47;
	sub.s32 	%r3, %r54, %r2;
	mov.u32 	%r118, %tid.y;
	mov.u32 	%r5, %ntid.x;
	mov.u32 	%r6, %tid.x;
	mad.lo.s32 	%r117, %r118, %r5, %r6;
	mov.u32 	%r8, %ntid.y;
	mul.lo.s32 	%r9, %r5, %r8;
	setp.ge.s32 	%p1, %r117, %r42;
	@%p1 bra 	$L__BB4_5;
	add.s32 	%r55, %r117, %r9;
	max.u32 	%r56, %r42, %r55;
	setp.lt.u32 	%p2, %r55, %r42;
	selp.u32 	%r57, 1, 0, %p2;
	add.s32 	%r58, %r55, %r57;
	sub.s32 	%r59, %r56, %r58;
	div.u32 	%r60, %r59, %r9;
	add.s32 	%r10, %r60, %r57;
	and.b32  	%r61, %r10, 3;
	setp.eq.s32 	%p3, %r61, 3;
	mov.u32 	%r116, %r117;
	@%p3 bra 	$L__BB4_4;
	add.s32 	%r62, %r10, 1;
	and.b32  	%r63, %r62, 3;
	shl.b32 	%r64, %r117, 2;
	mov.u32 	%r65, _ZN8facebook12deeplearning5torch6detail36_GLOBAL__N__e8799fbd_4_k_cu_1db4edaf12shared_inputE;
	add.s32 	%r110, %r65, %r64;
	shl.b32 	%r12, %r9, 2;
	mul.wide.u32 	%rd37, %r118, %r5;
	add.s64 	%rd38, %rd3, %rd37;
	cvt.u64.u32 	%rd39, %r6;
	add.s64 	%rd40, %rd38, %rd39;
	shl.b64 	%rd41, %rd40, 2;
	add.s64 	%rd90, %rd1, %rd41;
	mul.wide.u32 	%rd6, %r9, 4;
	neg.s32 	%r109, %r63;
	mad.lo.s32 	%r66, %r8, %r63, %r118;
	mad.lo.s32 	%r116, %r5, %r66, %r6;
$L__BB4_3:
	.pragma "nounroll";
	ld.global.f32 	%f11, [%rd90];
	st.shared.f32 	[%r110], %f11;
	add.s32 	%r110, %r110, %r12;
	add.s64 	%rd90, %rd90, %rd6;
	add.s32 	%r109, %r109, 1;
	setp.ne.s32 	%p4, %r109, 0;
	@%p4 bra 	$L__BB4_3;
$L__BB4_4:
	setp.lt.u32 	%p5, %r10, 3;
	@%p5 bra 	$L__BB4_5;
	bra.uni 	$L__BB4_20;
$L__BB4_5:
	shl.b32 	%r77, %r42, 2;
	mov.u32 	%r78, _ZN8facebook12deeplearning5torch6detail36_GLOBAL__N__e8799fbd_4_k_cu_1db4edaf12shared_inputE;
	add.s32 	%r20, %r78, %r77;
	setp.ge.s32 	%p7, %r117, %r3;
	@%p7 bra 	$L__BB4_11;
	add.s32 	%r79, %r117, %r9;
	max.u32 	%r80, %r3, %r79;
	setp.lt.u32 	%p8, %r79, %r3;
	selp.u32 	%r81, 1, 0, %p8;
	add.s32 	%r82, %r79, %r81;
	sub.s32 	%r83, %r80, %r82;
	div.u32 	%r84, %r83, %r9;
	add.s32 	%r21, %r84, %r81;
	and.b32  	%r85, %r21, 3;
	setp.eq.s32 	%p9, %r85, 3;
	@%p9 bra 	$L__BB4_9;
	add.s32 	%r86, %r21, 1;
	and.b32  	%r87, %r86, 3;
	shl.b32 	%r89, %r117, 2;
	add.s32 	%r90, %r77, %r89;
	add.s32 	%r114, %r78, %r90;
	shl.b32 	%r23, %r9, 2;
	add.s32 	%r113, %r117, %r2;
	neg.s32 	%r112, %r87;
	mad.lo.s32 	%r92, %r8, %r87, %r118;
	mad.lo.s32 	%r117, %r5, %r92, %r6;
$L__BB4_8:
	.pragma "nounroll";
	cvt.s64.s32 	%rd58, %r113;
	add.s64 	%rd59, %rd4, %rd58;
	shl.b64 	%rd60, %rd59, 2;
	add.s64 	%rd61, %rd2, %rd60;
	ld.global.f32 	%f16, [%rd61];
	st.shared.f32 	[%r114], %f16;
	add.s32 	%r114, %r114, %r23;
	add.s32 	%r113, %r113, %r9;
	add.s32 	%r112, %r112, 1;
	setp.ne.s32 	%p10, %r112, 0;
	@%p10 bra 	$L__BB4_8;
$L__BB4_9:
	setp.lt.u32 	%p11, %r21, 3;
	@%p11 bra 	$L__BB4_11;
$L__BB4_10:
	add.s32 	%r93, %r117, %r2;
	cvt.s64.s32 	%rd62, %r93;
	add.s64 	%rd63, %rd4, %rd62;
	shl.b64 	%rd64, %rd63, 2;
	add.s64 	%rd65, %rd2, %rd64;
	ld.global.f32 	%f17, [%rd65];
	shl.b32 	%r94, %r117, 2;
	add.s32 	%r95, %r20, %r94;
	st.shared.f32 	[%r95], %f17;
	add.s32 	%r96, %r93, %r9;
	cvt.s64.s32 	%rd66, %r96;
	add.s64 	%rd67, %rd4, %rd66;
	shl.b64 	%rd68, %rd67, 2;
	add.s64 	%rd69, %rd2, %rd68;
	ld.global.f32 	%f18, [%rd69];
	shl.b32 	%r97, %r9, 2;
	add.s32 	%r98, %r95, %r97;
	st.shared.f32 	[%r98], %f18;
	add.s32 	%r99, %r96, %r9;
	cvt.s64.s32 	%rd70, %r99;
	add.s64 	%rd71, %rd4, %rd70;
	shl.b64 	%rd72, %rd71, 2;
	add.s64 	%rd73, %rd2, %rd72;
	ld.global.f32 	%f19, [%rd73];
	add.s32 	%r100, %r98, %r97;
	st.shared.f32 	[%r100], %f19;
	add.s32 	%r101, %r99, %r9;
	cvt.s64.s32 	%rd74, %r101;
	add.s64 	%rd75, %rd4, %rd74;
	shl.b64 	%rd76, %rd75, 2;
	add.s64 	%rd77, %rd2, %rd76;
	ld.global.f32 	%f20, [%rd77];
	add.s32 	%r102, %r100, %r97;
	st.shared.f32 	[%r102], %f20;
	add.s32 	%r117, %r97, %r117;
	setp.lt.s32 	%p12, %r117, %r3;
	@%p12 bra 	$L__BB4_10;
$L__BB4_11:
	cvt.s64.s32 	%rd78, %r2;
	cvt.s64.s32 	%rd79, %r1;
	add.s64 	%rd9, %rd78, %rd79;
	bar.sync 	0;
	setp.ge.s32 	%p13, %r118, %r3;
	@%p13 bra 	$L__BB4_19;
	ld.param.u64 	%rd89, [_ZN8facebook12deeplearning5torch6detail36_GLOBAL__N__e8799fbd_4_k_cu_1db4edaf17accGradParametersEPKfS5_S5_S5_S5_S5_illlfPfS6__param_12];
	ld.param.u64 	%rd88, [_ZN8facebook12deeplearning5torch6detail36_GLOBAL__N__e8799fbd_4_k_cu_1db4edaf17accGradParametersEPKfS5_S5_S5_S5_S5_illlfPfS6__param_11];
	cvta.to.global.u64 	%rd10, %rd89;
	cvta.to.global.u64 	%rd11, %rd88;
$L__BB4_13:
	setp.ge.s32 	%p14, %r6, %r42;
	cvt.s64.s32 	%rd12, %r118;
	shl.b32 	%r103, %r118, 2;
	add.s32 	%r104, %r20, %r103;
	ld.shared.f32 	%f21, [%r104];
	mul.f32 	%f1, %f2, %f21;
	@%p14 bra 	$L__BB4_16;
	add.s64 	%rd80, %rd9, %rd12;
	mul.lo.s64 	%rd13, %rd80, %rd14;
	mov.u32 	%r119, %r6;
$L__BB4_15:
	cvt.s64.s32 	%rd81, %r119;
	add.s64 	%rd82, %rd13, %rd81;
	shl.b64 	%rd83, %rd82, 2;
	add.s64 	%rd84, %rd11, %rd83;
	shl.b32 	%r105, %r119, 2;
	add.s32 	%r107, %r78, %r105;
	ld.shared.f32 	%f22, [%r107];
	mul.f32 	%f23, %f1, %f22;
	atom.global.add.f32 	%f24, [%rd84], %f23;
	add.s32 	%r119, %r119, %r5;
	setp.lt.s32 	%p15, %r119, %r42;
	@%p15 bra 	$L__BB4_15;
$L__BB4_16:
	setp.ne.s32 	%p16, %r6, 0;
	@%p16 bra 	$L__BB4_18;
	add.s64 	%rd85, %rd9, %rd12;
	shl.b64 	%rd86, %rd85, 2;
	add.s64 	%rd87, %rd10, %rd86;
	atom.global.add.f32 	%f25, [%rd87], %f1;
$L__BB4_18:
	cvt.u32.u64 	%r108, %rd12;
	add.s32 	%r118, %r108, %r8;
	setp.lt.s32 	%p17, %r118, %r3;
	@%p17 bra 	$L__BB4_13;
$L__BB4_19:
	ret;
$L__BB4_20:
	cvt.u64.u32 	%rd42, %r116;
	add.s64 	%rd43, %rd3, %rd42;
	shl.b64 	%rd44, %rd43, 2;
	add.s64 	%rd45, %rd1, %rd44;
	ld.global.f32 	%f12, [%rd45];
	shl.b32 	%r67, %r116, 2;
	mov.u32 	%r68, _ZN8facebook12deeplearning5torch6detail36_GLOBAL__N__e8799fbd_4_k_cu_1db4edaf12shared_inputE;
	add.s32 	%r69, %r68, %r67;
	st.shared.f32 	[%r69], %f12;
	add.s32 	%r70, %r116, %r9;
	cvt.u64.u32 	%rd46, %r70;
	add.s64 	%rd47, %rd3, %rd46;
	shl.b64 	%rd48, %rd47, 2;
	add.s64 	%rd49, %rd1, %rd48;
	ld.global.f32 	%f13, [%rd49];
	shl.b32 	%r71, %r9, 2;
	add.s32 	%r72, %r69, %r71;
	st.shared.f32 	[%r72], %f13;
	add.s32 	%r73, %r70, %r9;
	cvt.u64.u32 	%rd50, %r73;
	add.s64 	%rd51, %rd3, %rd50;
	shl.b64 	%rd52, %rd51, 2;
	add.s64 	%rd53, %rd1, %rd52;
	ld.global.f32 	%f14, [%rd53];
	add.s32 	%r74, %r72, %r71;
	st.shared.f32 	[%r74], %f14;
	add.s32 	%r75, %r73, %r9;
	cvt.u64.u32 	%rd54, %r75;
	add.s64 	%rd55, %rd3, %rd54;
	shl.b64 	%rd56, %rd55, 2;
	add.s64 	%rd57, %rd1, %rd56;
	ld.global.f32 	%f15, [%rd57];
	add.s32 	%r76, %r74, %r71;
	st.shared.f32 	[%r76], %f15;
	add.s32 	%r116, %r75, %r9;
	setp.lt.s32 	%p6, %r116, %r42;
	@%p6 bra 	$L__BB4_20;
	bra.uni 	$L__BB4_5;

}


// ===== COMPILED SASS (sm_100) =====

	.target	sm_100

	.elftype	@"ET_EXEC"


//--------------------- .note.nv.tkinfo           --------------------------
	.section	.note.nv.tkinfo,"",@"SHT_NOTE"
	.sectionflags	@"SHF_NOTE_NV_TKINFO"
	.tkinfo
        /*0018*/ 	.word	0x00000002
        /*0030*/ 	.string	""
        /*0030*/ 	.string	"ptxas"
        /*0030*/ 	.string	"Cuda compilation tools, release 13.0, V13.0.88"
        /*0030*/ 	.string	"Build cuda_13.0.r13.0/compiler.36424714_0"
        /*0030*/ 	.string	"-arch sm_100 -m 64 "



//--------------------- .note.nv.cuinfo           --------------------------
	.section	.note.nv.cuinfo,"",@"SHT_NOTE"
	.sectionflags	@"SHF_NOTE_NV_CUINFO"
        /*0018*/ 	.short	0x0002
        /*001a*/ 	.short	0x0064
        /*001c*/ 	.short	0x0082
	.zero		2


//--------------------- .nv.info                  --------------------------
	.section	.nv.info,"",@"SHT_CUDA_INFO"
	.align	4


	//----- nvinfo : EIATTR_REGCOUNT
	.align		4
        /*0000*/ 	.byte	0x04, 0x2f
        /*0002*/ 	.short	(.L_1 - .L_0)
	.align		4
.L_0:
        /*0004*/ 	.word	index@(_ZN8facebook12deeplearning5torch6detail36_GLOBAL__N__e8799fbd_4_k_cu_1db4edaf24updateOutputWithTargetMVEPKfS5_S5_S5_S5_S5_S5_llllPf)
        /*0008*/ 	.word	0x00000020


	//----- nvinfo : EIATTR_FRAME_SIZE
	.align		4
.L_1:
        /*000c*/ 	.byte	0x04, 0x11
        /*000e*/ 	.short	(.L_3 - .L_2)
	.align		4
.L_2:
        /*0010*/ 	.word	index@(_ZN8facebook12deeplearning5torch6detail36_GLOBAL__N__e8799fbd_4_k_cu_1db4edaf24updateOutputWithTargetMVEPKfS5_S5_S5_S5_S5_S5_llllPf)
        /*0014*/ 	.word	0x00000000


	//----- nvinfo : EIATTR_REGCOUNT
	.align		4
.L_3:
        /*0018*/ 	.byte	0x04, 0x2f
        /*001a*/ 	.short	(.L_5 - .L_4)
	.align		4
.L_4:
        /*001c*/ 	.word	index@(_ZN8facebook12deeplearning5torch6detail36_GLOBAL__N__e8799fbd_4_k_cu_1db4edaf25updateOutputWithTargetLSMEPKfS5_S5_S5_PfS6_S6_lliS6_)
        /*0020*/ 	.word	0x0000001f


	//----- nvinfo : EIATTR_FRAME_SIZE
	.align		4
.L_5:
        /*0024*/ 	.byte	0x04, 0x11
        /*0026*/ 	.short	(.L_7 - .L_6)
	.align		4
.L_6:
        /*0028*/ 	.word	index@(_ZN8facebook12deeplearning5torch6detail36_GLOBAL__N__e8799fbd_4_k_cu_1db4edaf25updateOutputWithTargetLSMEPKfS5_S5_S5_PfS6_S6_lliS6_)
        /*002c*/ 	.word	0x00000000


	//----- nvinfo : EIATTR_REGCOUNT
	.align		4
.L_7:
        /*0030*/ 	.byte	0x04, 0x2f
        /*0032*/ 	.short	(.L_9 - .L_8)
	.align		4
.L_8:
        /*0034*/ 	.word	index@(_ZN8facebook12deeplearning5torch6detail36_GLOBAL__N__e8799fbd_4_k_cu_1db4edaf18updateGradInputLSMEPKfS5_S5_PfS6_S6_S6_lli)
        /*0038*/ 	.word	0x00000017


	//----- nvinfo : EIATTR_FRAME_SIZE
	.align		4
.L_9:
        /*003c*/ 	.byte	0x04, 0x11
        /*003e*/ 	.short	(.L_11 - .L_10)
	.align		4
.L_10:
        /*0040*/ 	.word	index@(_ZN8facebook12deeplearning5torch6detail36_GLOBAL__N__e8799fbd_4_k_cu_1db4edaf18updateGradInputLSMEPKfS5_S5_PfS6_S6_S6_lli)
        /*0044*/ 	.word	0x00000000


	//----- nvinfo : EIATTR_REGCOUNT
	.align		4
.L_11:
        /*0048*/ 	.byte	0x04, 0x2f
        /*004a*/ 	.short	(.L_13 - .L_12)
	.align		4
.L_12:
        /*004c*/ 	.word	index@(_ZN8facebook12deeplearning5torch6detail36_GLOBAL__N__e8799fbd_4_k_cu_1db4edaf17updateGradInputMVEPKfS5_S5_S5_S5_S5_llliPf)
        /*0050*/ 	.word	0x00000020


	//----- nvinfo : EIATTR_FRAME_SIZE
	.align		4
.L_13:
        /*0054*/ 	.byte	0x04, 0x11
        /*0056*/ 	.short	(.L_15 - .L_14)
	.align		4
.L_14:
        /*0058*/ 	.word	index@(_ZN8facebook12deeplearning5torch6detail36_GLOBAL__N__e8799fbd_4_k_cu_1db4edaf17updateGradInputMVEPKfS5_S5_S5_S5_S5_llliPf)
        /*005c*/ 	.word	0x00000000


	//----- nvinfo : EIATTR_REGCOUNT
	.align		4
.L_15:
        /*0060*/ 	.byte	0x04, 0x2f
        /*0062*/ 	.short	(.L_17 - .L_16)
	.align		4
.L_16:
        /*0064*/ 	.word	index@(_ZN8facebook12deeplearning5torch6detail36_GLOBAL__N__e8799fbd_4_k_cu_1db4edaf17accGradParametersEPKfS5_S5_S5_S5_S5_illlfPfS6_)
        /*0068*/ 	.word	0x00000020


	//----- nvinfo : EIATTR_FRAME_SIZE
	.align		4
.L_17:
        /*006c*/ 	.byte	0x04, 0x11
        /*006e*/ 	.short	(.L_19 - .L_18)
	.align		4
.L_18:
        /*0070*/ 	.word	index@(_ZN8facebook12deeplearning5torch6detail36_GLOBAL__N__e8799fbd_4_k_cu_1db4edaf17accGradParametersEPKfS5_S5_S5_S5_S5_illlfPfS6_)
        /*0074*/ 	.word	0x00000000


	//----- nvinfo : EIATTR_MIN_STACK_SIZE
	.align		4
.L_19:
        /*0078*/ 	.byte	0x04, 0x12
        /*007a*/ 	.short	(.L_21 - .L_20)
	.align		4
.L_20:
        /*007c*/ 	.word	index@(_ZN8facebook12deeplearning5torch6detail36_GLOBAL__N__e8799fbd_4_k_cu_1db4edaf17accGradParametersEPKfS5_S5_S5_S5_S5_illlfPfS6_)
        /*0080*/ 	.word	0x00000000


	//----- nvinfo : EIATTR_MIN_STACK_SIZE
	.align		4
.L_21:
        /*0084*/ 	.byte	0x04, 0x12
        /*0086*/ 	.short	(.L_23 - .L_22)
	.align		4
.L_22:
        /*0088*/ 	.word	index@(_ZN8facebook12deeplearning5torch6detail36_GLOBAL__N__e8799fbd_4_k_cu_1db4edaf17updateGradInputMVEPKfS5_S5_S5_S5_S5_llliPf)
        /*008c*/ 	.word	0x00000000


	//----- nvinfo : EIATTR_MIN_STACK_SIZE
	.align		4
.L_23:
        /*0090*/ 	.byte	0x04, 0x12
        /*0092*/ 	.short	(.L_25 - .L_24)
	.align		4
.L_24:
        /*0094*/ 	.word	index@(_ZN8facebook12deeplearning5torch6detail36_GLOBAL__N__e8799fbd_4_k_cu_1db4edaf18updateGradInputLSMEPKfS5_S5_PfS6_S6_S6_lli)
        /*0098*/ 	.word	0x00000000


	//----- nvinfo : EIATTR_MIN_STACK_SIZE
	.align		4
.L_25:
        /*009c*/ 	.byte	0x04, 0x12
        /*009e*/ 	.short	(.L_27 - .L_26)
	.align		4
.L_26:
        /*00a0*/ 	.word	index@(_ZN8facebook12deeplearning5torch6detail36_GLOBAL__N__e8799fbd_4_k_cu_1db4edaf25updateOutputWithTargetLSMEPKfS5_S5_S5_PfS6_S6_lliS6_)
        /*00a4*/ 	.word	0x00000000


	//----- nvinfo : EIATTR_MIN_STACK_SIZE
	.align		4
.L_27:
        /*00a8*/ 	.byte	0x04, 0x12
        /*00aa*/ 	.short	(.L_29 - .L_28)
	.align		4
.L_28:
        /*00ac*/ 	.word	index@(_ZN8facebook12deeplearning5torch6detail36_GLOBAL__N__e8799fbd_4_k_cu_1db4edaf24updateOutputWithTargetMVEPKfS5_S5_S5_S5_S5_S5_llllPf)
        /*00b0*/ 	.word	0x00000000
.L_29:


//--------------------- .nv.compat                --------------------------
	.section	.nv.compat,"",@"SHT_CUDA_COMPAT_INFO"
	.align	4
        /*0000*/ 	.byte	0x02, 0x09, 0x00, 0x00, 0x02, 0x02, 0x01, 0x00, 0x02, 0x05, 0x05, 0x00, 0x03, 0x07, 0x01, 0x01
        /*0010*/ 	.byte	0x02, 0x03, 0x00, 0x00, 0x02, 0x06, 0x01, 0x00, 0x04, 0x0b, 0x08, 0x00, 0x01, 0x00, 0x00, 0x00
        /*0020*/ 	.byte	0x00, 0x00, 0x00, 0x00


//--------------------- .nv.info._ZN8facebook12deeplearning5torch6detail36_GLOBAL__N__e8799fbd_4_k_cu_1db4edaf17accGradParametersEPKfS5_S5_S5_S5_S5_illlfPfS6_ --------------------------
	.section	.nv.info._ZN8facebook12deeplearning5torch6detail36_GLOBAL__N__e8799fbd_4_k_cu_1db4edaf17accGradParametersEPKfS5_S5_S5_S5_S5_illlfPfS6_,"",@"SHT_CUDA_INFO"
	.sectionflags	@""
	.align	4


	//----- nvinfo : EIATTR_CUDA_API_VERSION
	.align		4
        /*0000*/ 	.byte	0x04, 0x37
        /*0002*/ 	.short	(.L_31 - .L_30)
.L_30:
        /*0004*/ 	.word	0x00000082


	//----- nvinfo : EIATTR_KPARAM_INFO
	.align		4
.L_31:
        /*0008*/ 	.byte	0x04, 0x17
        /*000a*/ 	.short	(.L_33 - .L_32)
.L_32:
        /*000c*/ 	.word	0x00000000
        /*0010*/ 	.short	0x000c
        /*0012*/ 	.short	0x0060
        /*0014*/ 	.byte	0x00, 0xf5, 0x21, 0x00


	//----- nvinfo : EIATTR_KPARAM_INFO
	.align		4
.L_33:
        /*0018*/ 	.byte	0x04, 0x17
        /*001a*/ 	.short	(.L_35 - .L_34)
.L_34:
        /*001c*/ 	.word	0x00000000
        /*0020*/ 	.short	0x000b
        /*0022*/ 	.short	0x0058
        /*0024*/ 	.byte	0x00, 0xf5, 0x21, 0x00


	//----- nvinfo : EIATTR_KPARAM_INFO
	.align		4
.L_35:
        /*0028*/ 	.byte	0x04, 0x17
        /*002a*/ 	.short	(.L_37 - .L_36)
.L_36:
        /*002c*/ 	.word	0x00000000
        /*0030*/ 	.short	0x000a
        /*0032*/ 	.short	0x0050
        /*0034*/ 	.byte	0x00, 0xf0, 0x11, 0x00


	//----- nvinfo : EIATTR_KPARAM_INFO
	.align		4
.L_37:
        /*0038*/ 	.byte	0x04, 0x17
        /*003a*/ 	.short	(.L_39 - .L_38)
.L_38:
        /*003c*/ 	.word	0x00000000
        /*0040*/ 	.short	0x0009
        /*0042*/ 	.short	0x0048
        /*0044*/ 	.byte	0x00, 0xf0, 0x21, 0x00


	//----- nvinfo : EIATTR_KPARAM_INFO
	.align		4
.L_39:
        /*0048*/ 	.byte	0x04, 0x17
        /*004a*/ 	.short	(.L_41 - .L_40)
.L_40:
        /*004c*/ 	.word	0x00000000
        /*0050*/ 	.short	0x0008
        /*0052*/ 	.short	0x0040
        /*0054*/ 	.byte	0x00, 0xf0, 0x21, 0x00


	//----- nvinfo : EIATTR_KPARAM_INFO
	.align		4
.L_41:
        /*0058*/ 	.byte	0x04, 0x17
        /*005a*/ 	.short	(.L_43 - .L_42)
.L_42:
        /*005c*/ 	.word	0x00000000
        /*0060*/ 	.short	0x0007
        /*0062*/ 	.short	0x0038
        /*0064*/ 	.byte	0x00, 0xf0, 0x21, 0x00


	//----- nvinfo : EIATTR_KPARAM_INFO
	.align		4
.L_43:
        /*0068*/ 	.byte	0x04, 0x17
        /*006a*/ 	.short	(.L_45 - .L_44)
.L_44:
        /*006c*/ 	.word	0x00000000
        /*0070*/ 	.short	0x0006
        /*0072*/ 	.short	0x0030
        /*0074*/ 	.byte	0x00, 0xf0, 0x11, 0x00


	//----- nvinfo : EIATTR_KPARAM_INFO
	.align		4
.L_45:
        /*0078*/ 	.byte	0x04, 0x17
        /*007a*/ 	.short	(.L_47 - .L_46)
.L_46:
        /*007c*/ 	.word	0x00000000
        /*0080*/ 	.short	0x0005
        /*0082*/ 	.short	0x0028
        /*0084*/ 	.byte	0x00, 0xf5, 0x21, 0x00


	//----- nvinfo : EIATTR_KPARAM_INFO
	.align		4
.L_47:
        /*0088*/ 	.byte	0x04, 0x17
        /*008a*/ 	.short	(.L_49 - .L_48)
.L_48:
        /*008c*/ 	.word	0x00000000
        /*0090*/ 	.short	0x0004
        /*0092*/ 	.short	0x0020
        /*0094*/ 	.byte	0x00, 0xf5, 0x21, 0x00


	//----- nvinfo : EIATTR_KPARAM_INFO
	.align		4
.L_49:
        /*0098*/ 	.byte	0x04, 0x17
        /*009a*/ 	.short	(.L_51 - .L_50)
.L_50:
        /*009c*/ 	.word	0x00000000
        /*00a0*/ 	.short	0x0003
        /*00a2*/ 	.short	0x0018
        /*00a4*/ 	.byte	0x00, 0xf5, 0x21, 0x00


	//----- nvinfo : EIATTR_KPARAM_INFO
	.align		4
.L_51:
        /*00a8*/ 	.byte	0x04, 0x17
        /*00aa*/ 	.short	(.L_53 - .L_52)
.L_52:
        /*00ac*/ 	.word	0x00000000
        /*00b0*/ 	.short	0x0002
        /*00b2*/ 	.short	0x0010
        /*00b4*/ 	.byte	0x00, 0xf5, 0x21, 0x00


	//----- nvinfo : EIATTR_KPARAM_INFO
	.align		4
.L_53:
        /*00b8*/ 	.byte	0x04, 0x17
        /*00ba*/ 	.short	(.L_55 - .L_54)
.L_54:
        /*00bc*/ 	.word	0x00000000
        /*00c0*/ 	.short	0x0001
        /*00c2*/ 	.short	0x0008
        /*00c4*/ 	.byte	0x00, 0xf5, 0x21, 0x00


	//----- nvinfo : EIATTR_KPARAM_INFO
	.align		4
.L_55:
        /*00c8*/ 	.byte	0x04, 0x17
        /*00ca*/ 	.short	(.L_57 - .L_56)
.L_56:
        /*00cc*/ 	.word	0x00000000
        /*00d0*/ 	.short	0x0000
        /*00d2*/ 	.short	0x0000
        /*00d4*/ 	.byte	0x00, 0xf5, 0x21, 0x00


	//----- nvinfo : EIATTR_SPARSE_MMA_MASK
	.align		4
.L_57:
        /*00d8*/ 	.byte	0x03, 0x50
        /*00da*/ 	.short	0x0000


	//----- nvinfo : EIATTR_MAXREG_COUNT
	.align		4
        /*00dc*/ 	.byte	0x03, 0x1b
        /*00de*/ 	.short	0x00ff


	//----- nvinfo : EIATTR_NUM_BARRIERS
	.align		4
        /*00e0*/ 	.byte	0x02, 0x4c
        /*00e2*/ 	.byte	0x01
	.zero		1


	//----- nvinfo : EIATTR_MERCURY_ISA_VERSION
	.align		4
        /*00e4*/ 	.byte	0x03, 0x5f
        /*00e6*/ 	.short	0x0101


	//----- nvinfo : EIATTR_VRC_CTA_INIT_COUNT
	.align		4
        /*00e8*/ 	.byte	0x02, 0x4a
	.zero		1
	.zero		1


	//----- nvinfo : EIATTR_EXIT_INSTR_OFFSETS
	.align		4
        /*00ec*/ 	.byte	0x04, 0x1c
        /*00ee*/ 	.short	(.L_59 - .L_58)


	//   ....[0]....
.L_58:
        /*00f0*/ 	.word	0x000010b0


	//   ....[1]....
        /*00f4*/ 	.word	0x00001370


	//----- nvinfo : EIATTR_CRS_STACK_SIZE
	.align		4
.L_59:
        /*00f8*/ 	.byte	0x04, 0x1e
        /*00fa*/ 	.short	(.L_61 - .L_60)
.L_60:
        /*00fc*/ 	.word	0x00000000


	//----- nvinfo : EIATTR_CBANK_PARAM_SIZE
	.align		4
.L_61:
        /*0100*/ 	.byte	0x03, 0x19
        /*0102*/ 	.short	0x0068


	//----- nvinfo : EIATTR_PARAM_CBANK
	.align		4
        /*0104*/ 	.byte	0x04, 0x0a
        /*0106*/ 	.short	(.L_63 - .L_62)
	.align		4
.L_62:
        /*0108*/ 	.word	index@(.nv.constant0._ZN8facebook12deeplearning5torch6detail36_GLOBAL__N__e8799fbd_4_k_cu_1db4edaf17accGradParametersEPKfS5_S5_S5_S5_S5_illlfPfS6_)
        /*010c*/ 	.short	0x0380
        /*010e*/ 	.short	0x0068


	//----- nvinfo : EIATTR_SW_WAR
	.align		4
.L_63:
        /*0110*/ 	.byte	0x04, 0x36
        /*0112*/ 	.short	(.L_65 - .L_64)
.L_64:
        /*0114*/ 	.word	0x00000008
.L_65:


//--------------------- .nv.info._ZN8facebook12deeplearning5torch6detail36_GLOBAL__N__e8799fbd_4_k_cu_1db4edaf17updateGradInputMVEPKfS5_S5_S5_S5_S5_llliPf --------------------------
	.section	.nv.info._ZN8facebook12deeplearning5torch6detail36_GLOBAL__N__e8799fbd_4_k_cu_1db4edaf17updateGradInputMVEPKfS5_S5_S5_S5_S5_llliPf,"",@"SHT_CUDA_INFO"
	.sectionflags	@""
	.align	4


	//----- nvinfo : EIATTR_CUDA_API_VERSION
	.align		4
        /*0000*/ 	.byte	0x04, 0x37
        /*0002*/ 	.short	(.L_67 - .L_66)
.L_66:
        /*0004*/ 	.word	0x00000082


	//----- nvinfo : EIATTR_KPARAM_INFO
	.align		4
.L_67:
        /*0008*/ 	.byte	0x04, 0x17
        /*000a*/ 	.short	(.L_69 - .L_68)
.L_68:
        /*000c*/ 	.word	0x00000000
        /*0010*/ 	.short	0x000a
        /*0012*/ 	.short	0x0050
        /*0014*/ 	.byte	0x00, 0xf5, 0x21, 0x00


	//----- nvinfo : EIATTR_KPARAM_INFO
	.align		4
.L_69:
        /*0018*/ 	.byte	0x04, 0x17
        /*001a*/ 	.short	(.L_71 - .L_70)
.L_70:
        /*001c*/ 	.word	0x00000000
        /*0020*/ 	.short	0x0009
        /*0022*/ 	.short	0x0048
        /*0024*/ 	.byte	0x00, 0xf0, 0x11, 0x00


	//----- nvinfo : EIATTR_KPARAM_INFO
	.align		4
.L_71:
        /*0028*/ 	.byte	0x04, 0x17
        /*002a*/ 	.short	(.L_73 - .L_72)
.L_72:
        /*002c*/ 	.word	0x00000000
        /*0030*/ 	.short	0x0008
        /*0032*/ 	.short	0x0040
        /*0034*/ 	.byte	0x00, 0xf0, 0x21, 0x00


	//----- nvinfo : EIATTR_KPARAM_INFO
	.align		4
.L_73:
        /*0038*/ 	.byte	0x04, 0x17
        /*003a*/ 	.short	(.L_75 - .L_74)
.L_74:
        /*003c*/ 	.word	0x00000000
        /*0040*/ 	.short	0x0007
        /*0042*/ 	.short	0x0038
        /*0044*/ 	.byte	0x00, 0xf0, 0x21, 0x00


	//----- nvinfo : EIATTR_KPARAM_INFO
	.align		4
.L_75:
        /*0048*/ 	.byte	0x04, 0x17
        /*004a*/ 	.short	(.L_77 - .L_76)
.L_76:
        /*004c*/ 	.word	0x00000000
        /*0050*/ 	.short	0x0006
        /*0052*/ 	.short	0x0030
        /*0054*/ 	.byte	0x00, 0xf0, 0x21, 0x00


	//----- nvinfo : EIATTR_KPARAM_INFO
	.align		4
.L_77:
        /*0058*/ 	.byte	0x04, 0x17
        /*005a*/ 	.short	(.L_79 - .L_78)
.L_78:
        /*005c*/ 	.word	0x00000000
        /*0060*/ 	.short	0x0005
        /*0062*/ 	.short	0x0028
        /*0064*/ 	.byte	0x00, 0xf5, 0x21, 0x00


	//----- nvinfo : EIATTR_KPARAM_INFO
	.align		4
.L_79:
        /*0068*/ 	.byte	0x04, 0x17
        /*006a*/ 	.short	(.L_81 - .L_80)
.L_80:
        /*006c*/ 	.word	0x00000000
        /*0070*/ 	.short	0x0004
        /*0072*/ 	.short	0x0020
        /*0074*/ 	.byte	0x00, 0xf5, 0x21, 0x00


	//----- nvinfo : EIATTR_KPARAM_INFO
	.align		4
.L_81:
        /*0078*/ 	.byte	0x04, 0x17
        /*007a*/ 	.short	(.L_83 - .L_82)
.L_82:
        /*007c*/ 	.word	0x00000000
        /*0080*/ 	.short	0x0003
        /*0082*/ 	.short	0x0018
        /*0084*/ 	.byte	0x00, 0xf5, 0x21, 0x00


	//----- nvinfo : EIATTR_KPARAM_INFO
	.align		4
.L_83:
        /*0088*/ 	.byte	0x04, 0x17
        /*008a*/ 	.short	(.L_85 - .L_84)
.L_84:
        /*008c*/ 	.word	0x00000000
        /*0090*/ 	.short	0x0002
        /*0092*/ 	.short	0x0010
        /*0094*/ 	.byte	0x00, 0xf5, 0x21, 0x00


	//----- nvinfo : EIATTR_KPARAM_INFO
	.align		4
.L_85:
        /*0098*/ 	.byte	0x04, 0x17
        /*009a*/ 	.short	(.L_87 - .L_86)
.L_86:
        /*009c*/ 	.word	0x00000000
        /*00a0*/ 	.short	0x0001
        /*00a2*/ 	.short	0x0008
        /*00a4*/ 	.byte	0x00, 0xf5, 0x21, 0x00


	//----- nvinfo : EIATTR_KPARAM_INFO
	.align		4
.L_87:
        /*00a8*/ 	.byte	0x04, 0x17
        /*00aa*/ 	.short	(.L_89 - .L_88)
.L_88:
        /*00ac*/ 	.word	0x00000000
        /*00b0*/ 	.short	0x0000
        /*00b2*/ 	.short	0x0000
        /*00b4*/ 	.byte	0x00, 0xf5, 0x21, 0x00


	//----- nvinfo : EIATTR_SPARSE_MMA_MASK
	.align		4
.L_89:
        /*00b8*/ 	.byte	0x03, 0x50
        /*00ba*/ 	.short	0x0000


	//----- nvinfo : EIATTR_MAXREG_COUNT
	.align		4
        /*00bc*/ 	.byte	0x03, 0x1b
        /*00be*/ 	.short	0x00ff


	//----- nvinfo : EIATTR_MERCURY_ISA_VERSION
	.align		4
        /*00c0*/ 	.byte	0x03, 0x5f
        /*00c2*/ 	.short	0x0101


	//----- nvinfo : EIATTR_VRC_CTA_INIT_COUNT
	.align		4
        /*00c4*/ 	.byte	0x02, 0x4a
	.zero		1
	.zero		1


	//----- nvinfo : EIATTR_EXIT_INSTR_OFFSETS
	.align		4
        /*00c8*/ 	.byte	0x04, 0x1c
        /*00ca*/ 	.short	(.L_91 - .L_90)


	//   ....[0]....
.L_90:
        /*00cc*/ 	.word	0x00000170


	//   ....[1]....
        /*00d0*/ 	.word	0x00000db0


	//----- nvinfo : EIATTR_CRS_STACK_SIZE
	.align		4
.L_91:
        /*00d4*/ 	.byte	0x04, 0x1e
        /*00d6*/ 	.short	(.L_93 - .L_92)
.L_92:
        /*00d8*/ 	.word	0x00000000


	//----- nvinfo : EIATTR_CBANK_PARAM_SIZE
	.align		4
.L_93:
        /*00dc*/ 	.byte	0x03, 0x19
        /*00de*/ 	.short	0x0058


	//----- nvinfo : EIATTR_PARAM_CBANK
	.align		4
        /*00e0*/ 	.byte	0x04, 0x0a
        /*00e2*/ 	.short	(.L_95 - .L_94)
	.align		4
.L_94:
        /*00e4*/ 	.word	index@(.nv.constant0._ZN8facebook12deeplearning5torch6detail36_GLOBAL__N__e8799fbd_4_k_cu_1db4edaf17updateGradInputMVEPKfS5_S5_S5_S5_S5_llliPf)
        /*00e8*/ 	.short	0x0380
        /*00ea*/ 	.short	0x0058


	//----- nvinfo : EIATTR_SW_WAR
	.align		4
.L_95:
        /*00ec*/ 	.byte	0x04, 0x36
        /*00ee*/ 	.short	(.L_97 - .L_96)
.L_96:
        /*00f0*/ 	.word	0x00000008
.L_97:


//--------------------- .nv.info._ZN8facebook12deeplearning5torch6detail36_GLOBAL__N__e8799fbd_4_k_cu_1db4edaf18updateGradInputLSMEPKfS5_S5_PfS6_S6_S6_lli --------------------------
	.section	.nv.info._ZN8facebook12deeplearning5torch6detail36_GLOBAL__N__e8799fbd_4_k_cu_1db4edaf18updateGradInputLSMEPKfS5_S5_PfS6_S6_S6_lli,"",@"SHT_CUDA_INFO"
	.sectionflags	@""
	.align	4


	//----- nvinfo : EIATTR_CUDA_API_VERSION
	.align		4
        /*0000*/ 	.byte	0x04, 0x37
        /*0002*/ 	.short	(.L_99 - .L_98)
.L_98:
        /*0004*/ 	.word	0x00000082


	//----- nvinfo : EIATTR_KPARAM_INFO
	.align		4
.L_99:
        /*0008*/ 	.byte	0x04, 0x17
        /*000a*/ 	.short	(.L_101 - .L_100)
.L_100:
        /*000c*/ 	.word	0x00000000
        /*0010*/ 	.short	0x0009
        /*0012*/ 	.short	0x0048
        /*0014*/ 	.byte	0x00, 0xf0, 0x11, 0x00


	//----- nvinfo : EIATTR_KPARAM_INFO
	.align		4
.L_101:
        /*0018*/ 	.byte	0x04, 0x17
        /*001a*/ 	.short	(.L_103 - .L_102)
.L_102:
        /*001c*/ 	.word	0x00000000
        /*0020*/ 	.short	0x0008
        /*0022*/ 	.short	0x0040
        /*0024*/ 	.byte	0x00, 0xf0, 0x21, 0x00


	//----- nvinfo : EIATTR_KPARAM_INFO
	.align		4
.L_103:
        /*0028*/ 	.byte	0x04, 0x17
        /*002a*/ 	.short	(.L_105 - .L_104)
.L_104:
        /*002c*/ 	.word	0x00000000
        /*0030*/ 	.short	0x0007
        /*0032*/ 	.short	0x0038
        /*0034*/ 	.byte	0x00, 0xf0, 0x21, 0x00


	//----- nvinfo : EIATTR_KPARAM_INFO
	.align		4
.L_105:
        /*0038*/ 	.byte	0x04, 0x17
        /*003a*/ 	.short	(.L_107 - .L_106)
.L_106:
        /*003c*/ 	.word	0x00000000
        /*0040*/ 	.short	0x0006
        /*0042*/ 	.short	0x0030
        /*0044*/ 	.byte	0x00, 0xf5, 0x21, 0x00


	//----- nvinfo : EIATTR_KPARAM_INFO
	.align		4
.L_107:
        /*0048*/ 	.byte	0x04, 0x17
        /*004a*/ 	.short	(.L_109 - .L_108)
.L_108:
        /*004c*/ 	.word	0x00000000
        /*0050*/ 	.short	0x0005
        /*0052*/ 	.short	0x0028
        /*0054*/ 	.byte	0x00, 0xf5, 0x21, 0x00


	//----- nvinfo : EIATTR_KPARAM_INFO
	.align		4
.L_109:
        /*0058*/ 	.byte	0x04, 0x17
        /*005a*/ 	.short	(.L_111 - .L_110)
.L_110:
        /*005c*/ 	.word	0x00000000
        /*0060*/ 	.short	0x0004
        /*0062*/ 	.short	0x0020
        /*0064*/ 	.byte	0x00, 0xf5, 0x21, 0x00


	//----- nvinfo : EIATTR_KPARAM_INFO
	.align		4
.L_111:
        /*0068*/ 	.byte	0x04, 0x17
        /*006a*/ 	.short	(.L_113 - .L_112)
.L_112:
        /*006c*/ 	.word	0x00000000
        /*0070*/ 	.short	0x0003
        /*0072*/ 	.short	0x0018
        /*0074*/ 	.byte	0x00, 0xf5, 0x21, 0x00


	//----- nvinfo : EIATTR_KPARAM_INFO
	.align		4
.L_113:
        /*0078*/ 	.byte	0x04, 0x17
        /*007a*/ 	.short	(.L_115 - .L_114)
.L_114:
        /*007c*/ 	.word	0x00000000
        /*0080*/ 	.short	0x0002
        /*0082*/ 	.short	0x0010
        /*0084*/ 	.byte	0x00, 0xf5, 0x21, 0x00


	//----- nvinfo : EIATTR_KPARAM_INFO
	.align		4
.L_115:
        /*0088*/ 	.byte	0x04, 0x17
        /*008a*/ 	.short	(.L_117 - .L_116)
.L_116:
        /*008c*/ 	.word	0x00000000
        /*0090*/ 	.short	0x0001
        /*0092*/ 	.short	0x0008
        /*0094*/ 	.byte	0x00, 0xf5, 0x21, 0x00


	//----- nvinfo : EIATTR_KPARAM_INFO
	.align		4
.L_117:
        /*0098*/ 	.byte	0x04, 0x17
        /*009a*/ 	.short	(.L_119 - .L_118)
.L_118:
        /*009c*/ 	.word	0x00000000
        /*00a0*/ 	.short	0x0000
        /*00a2*/ 	.short	0x0000
        /*00a4*/ 	.byte	0x00, 0xf5, 0x21, 0x00


	//----- nvinfo : EIATTR_SPARSE_MMA_MASK
	.align		4
.L_119:
        /*00a8*/ 	.byte	0x03, 0x50
        /*00aa*/ 	.short	0x0000


	//----- nvinfo : EIATTR_MAXREG_COUNT
	.align		4
        /*00ac*/ 	.byte	0x03, 0x1b
        /*00ae*/ 	.short	0x00ff


	//----- nvinfo : EIATTR_NUM_BARRIERS
	.align		4
        /*00b0*/ 	.byte	0x02, 0x4c
        /*00b2*/ 	.byte	0x01
	.zero		1


	//----- nvinfo : EIATTR_MERCURY_ISA_VERSION
	.align		4
        /*00b4*/ 	.byte	0x03, 0x5f
        /*00b6*/ 	.short	0x0101


	//----- nvinfo : EIATTR_VRC_CTA_INIT_COUNT
	.align		4
        /*00b8*/ 	.byte	0x02, 0x4a
	.zero		1
	.zero		1


	//----- nvinfo : EIATTR_EXIT_INSTR_OFFSETS
	.align		4
        /*00bc*/ 	.byte	0x04, 0x1c
        /*00be*/ 	.short	(.L_121 - .L_120)


	//   ....[0]....
.L_120:
        /*00c0*/ 	.word	0x00000ad0


	//   ....[1]....
        /*00c4*/ 	.word	0x00000b10


	//----- nvinfo : EIATTR_CRS_STACK_SIZE
	.align		4
.L_121:
        /*00c8*/ 	.byte	0x04, 0x1e
        /*00ca*/ 	.short	(.L_123 - .L_122)
.L_122:
        /*00cc*/ 	.word	0x00000000


	//----- nvinfo : EIATTR_CBANK_PARAM_SIZE
	.align		4
.L_123:
        /*00d0*/ 	.byte	0x03, 0x19
        /*00d2*/ 	.short	0x004c


	//----- nvinfo : EIATTR_PARAM_CBANK
	.align		4
        /*00d4*/ 	.byte	0x04, 0x0a
        /*00d6*/ 	.short	(.L_125 - .L_124)
	.align		4
.L_124:
        /*00d8*/ 	.word	index@(.nv.constant0._ZN8facebook12deeplearning5torch6detail36_GLOBAL__N__e8799fbd_4_k_cu_1db4edaf18updateGradInputLSMEPKfS5_S5_PfS6_S6_S6_lli)
        /*00dc*/ 	.short	0x0380
        /*00de*/ 	.short	0x004c


	//----- nvinfo : EIATTR_SW_WAR
	.align		4
.L_125:
        /*00e0*/ 	.byte	0x04, 0x36
        /*00e2*/ 	.short	(.L_127 - .L_126)
.L_126:
        /*00e4*/ 	.word	0x00000008
.L_127:


//--------------------- .nv.info._ZN8facebook12deeplearning5torch6detail36_GLOBAL__N__e8799fbd_4_k_cu_1db4edaf25updateOutputWithTargetLSMEPKfS5_S5_S5_PfS6_S6_lliS6_ --------------------------
	.section	.nv.info._ZN8facebook12deeplearning5torch6detail36_GLOBAL__N__e8799fbd_4_k_cu_1db4edaf25updateOutputWithTargetLSMEPKfS5_S5_S5_PfS6_S6_lliS6_,"",@"SHT_CUDA_INFO"
	.sectionflags	@""
	.align	4


	//----- nvinfo : EIATTR_CUDA_API_VERSION
	.align		4
        /*0000*/ 	.byte	0x04, 0x37
        /*0002*/ 	.short	(.L_129 - .L_128)
.L_128:
        /*0004*/ 	.word	0x00000082


	//----- nvinfo : EIATTR_KPARAM_INFO
	.align		4
.L_129:
        /*0008*/ 	.byte	0x04, 0x17
        /*000a*/ 	.short	(.L_131 - .L_130)
.L_130:
        /*000c*/ 	.word	0x00000000
        /*0010*/ 	.short	0x000a
        /*0012*/ 	.short	0x0050
        /*0014*/ 	.byte	0x00, 0xf5, 0x21, 0x00


	//----- nvinfo : EIATTR_KPARAM_INFO
	.align		4
.L_131:
        /*0018*/ 	.byte	0x04, 0x17
        /*001a*/ 	.short	(.L_133 - .L_132)
.L_132:
        /*001c*/ 	.word	0x00000000
        /*0020*/ 	.short	0x0009
        /*0022*/ 	.short	0x0048
        /*0024*/ 	.byte	0x00, 0xf0, 0x11, 0x00


	//----- nvinfo : EIATTR_KPARAM_INFO
	.align		4
.L_133:
        /*0028*/ 	.byte	0x04, 0x17
        /*002a*/ 	.short	(.L_135 - .L_134)
.L_134:
        /*002c*/ 	.word	0x00000000
        /*0030*/ 	.short	0x0008
        /*0032*/ 	.short	0x0040
        /*0034*/ 	.byte	0x00, 0xf0, 0x21, 0x00


	//----- nvinfo : EIATTR_KPARAM_INFO
	.align		4
.L_135:
        /*0038*/ 	.byte	0x04, 0x17
        /*003a*/ 	.short	(.L_137 - .L_136)
.L_136:
        /*003c*/ 	.word	0x00000000
        /*0040*/ 	.short	0x0007
        /*0042*/ 	.short	0x0038
        /*0044*/ 	.byte	0x00, 0xf0, 0x21, 0x00


	//----- nvinfo : EIATTR_KPARAM_INFO
	.align		4
.L_137:
        /*0048*/ 	.byte	0x04, 0x17
        /*004a*/ 	.short	(.L_139 - .L_138)
.L_138:
        /*004c*/ 	.word	0x00000000
        /*0050*/ 	.short	0x0006
        /*0052*/ 	.short	0x0030
        /*0054*/ 	.byte	0x00, 0xf5, 0x21, 0x00


	//----- nvinfo : EIATTR_KPARAM_INFO
	.align		4
.L_139:
        /*0058*/ 	.byte	0x04, 0x17
        /*005a*/ 	.short	(.L_141 - .L_140)
.L_140:
        /*005c*/ 	.word	0x00000000
        /*0060*/ 	.short	0x0005
        /*0062*/ 	.short	0x0028
        /*0064*/ 	.byte	0x00, 0xf5, 0x21, 0x00


	//----- nvinfo : EIATTR_KPARAM_INFO
	.align		4
.L_141:
        /*0068*/ 	.byte	0x04, 0x17
        /*006a*/ 	.short	(.L_143 - .L_142)
.L_142:
        /*006c*/ 	.word	0x00000000
        /*0070*/ 	.short	0x0004
        /*0072*/ 	.short	0x0020
        /*0074*/ 	.byte	0x00, 0xf5, 0x21, 0x00


	//----- nvinfo : EIATTR_KPARAM_INFO
	.align		4
.L_143:
        /*0078*/ 	.byte	0x04, 0x17
        /*007a*/ 	.short	(.L_145 - .L_144)
.L_144:
        /*007c*/ 	.word	0x00000000
        /*0080*/ 	.short	0x0003
        /*0082*/ 	.short	0x0018
        /*0084*/ 	.byte	0x00, 0xf5, 0x21, 0x00


	//----- nvinfo : EIATTR_KPARAM_INFO
	.align		4
.L_145:
        /*0088*/ 	.byte	0x04, 0x17
        /*008a*/ 	.short	(.L_147 - .L_146)
.L_146:
        /*008c*/ 	.word	0x00000000
        /*0090*/ 	.short	0x0002
        /*0092*/ 	.short	0x0010
        /*0094*/ 	.byte	0x00, 0xf5, 0x21, 0x00


	//----- nvinfo : EIATTR_KPARAM_INFO
	.align		4
.L_147:
        /*0098*/ 	.byte	0x04, 0x17
        /*009a*/ 	.short	(.L_149 - .L_148)
.L_148:
        /*009c*/ 	.word	0x00000000
        /*00a0*/ 	.short	0x0001
        /*00a2*/ 	.short	0x0008
        /*00a4*/ 	.byte	0x00, 0xf5, 0x21, 0x00


	//----- nvinfo : EIATTR_KPARAM_INFO
	.align		4
.L_149:
        /*00a8*/ 	.byte	0x04, 0x17
        /*00aa*/ 	.short	(.L_151 - .L_150)
.L_150:
        /*00ac*/ 	.word	0x00000000
        /*00b0*/ 	.short	0x0000
        /*00b2*/ 	.short	0x0000
        /*00b4*/ 	.byte	0x00, 0xf5, 0x21, 0x00


	//----- nvinfo : EIATTR_SPARSE_MMA_MASK
	.align		4
.L_151:
        /*00b8*/ 	.byte	0x03, 0x50
        /*00ba*/ 	.short	0x0000


	//----- nvinfo : EIATTR_MAXREG_COUNT
	.align		4
        /*00bc*/ 	.byte	0x03, 0x1b
        /*00be*/ 	.short	0x00ff


	//----- nvinfo : EIATTR_NUM_BARRIERS
	.align		4
        /*00c0*/ 	.byte	0x02, 0x4c
        /*00c2*/ 	.byte	0x01
	.zero		1


	//----- nvinfo : EIATTR_MERCURY_ISA_VERSION
	.align		4
        /*00c4*/ 	.byte	0x03, 0x5f
        /*00c6*/ 	.short	0x0101


	//----- nvinfo : EIATTR_VRC_CTA_INIT_COUNT
	.align		4
        /*00c8*/ 	.byte	0x02, 0x4a
	.zero		1
	.zero		1


	//----- nvinfo : EIATTR_EXIT_INSTR_OFFSETS
	.align		4
        /*00cc*/ 	.byte	0x04, 0x1c
        /*00ce*/ 	.short	(.L_153 - .L_152)


	//   ....[0]....
.L_152:
        /*00d0*/ 	.word	0x000011d0


	//   ....[1]....
        /*00d4*/ 	.word	0x00001410


	//----- nvinfo : EIATTR_CRS_STACK_SIZE
	.align		4
.L_153:
        /*00d8*/ 	.byte	0x04, 0x1e
        /*00da*/ 	.short	(.L_155 - .L_154)
.L_154:
        /*00dc*/ 	.word	0x00000000


	//----- nvinfo : EIATTR_CBANK_PARAM_SIZE
	.align		4
.L_155:
        /*00e0*/ 	.byte	0x03, 0x19
        /*00e2*/ 	.short	0x0058


	//----- nvinfo : EIATTR_PARAM_CBANK
	.align		4
        /*00e4*/ 	.byte	0x04, 0x0a
        /*00e6*/ 	.short	(.L_157 - .L_156)
	.align		4
.L_156:
        /*00e8*/ 	.word	index@(.nv.constant0._ZN8facebook12deeplearning5torch6detail36_GLOBAL__N__e8799fbd_4_k_cu_1db4edaf25updateOutputWithTargetLSMEPKfS5_S5_S5_PfS6_S6_lliS6_)
        /*00ec*/ 	.short	0x0380
        /*00ee*/ 	.short	0x0058


	//----- nvinfo : EIATTR_SW_WAR
	.align		4
.L_157:
        /*00f0*/ 	.byte	0x04, 0x36
        /*00f2*/ 	.short	(.L_159 - .L_158)
.L_158:
        /*00f4*/ 	.word	0x00000008
.L_159:


//--------------------- .nv.info._ZN8facebook12deeplearning5torch6detail36_GLOBAL__N__e8799fbd_4_k_cu_1db4edaf24updateOutputWithTargetMVEPKfS5_S5_S5_S5_S5_S5_llllPf --------------------------
	.section	.nv.info._ZN8facebook12deeplearning5torch6detail36_GLOBAL__N__e8799fbd_4_k_cu_1db4edaf24updateOutputWithTargetMVEPKfS5_S5_S5_S5_S5_S5_llllPf,"",@"SHT_CUDA_INFO"
	.sectionflags	@""
	.align	4


	//----- nvinfo : EIATTR_CUDA_API_VERSION
	.align		4
        /*0000*/ 	.byte	0x04, 0x37
        /*0002*/ 	.short	(.L_161 - .L_160)
.L_160:
        /*0004*/ 	.word	0x00000082


	//----- nvinfo : EIATTR_KPARAM_INFO
	.align		4
.L_161:
        /*0008*/ 	.byte	0x04, 0x17
        /*000a*/ 	.short	(.L_163 - .L_162)
.L_162:
        /*000c*/ 	.word	0x00000000
        /*0010*/ 	.short	0x000b
        /*0012*/ 	.short	0x0058
        /*0014*/ 	.byte	0x00, 0xf5, 0x21, 0x00


	//----- nvinfo : EIATTR_KPARAM_INFO
	.align		4
.L_163:
        /*0018*/ 	.byte	0x04, 0x17
        /*001a*/ 	.short	(.L_165 - .L_164)
.L_164:
        /*001c*/ 	.word	0x00000000
        /*0020*/ 	.short	0x000a
        /*0022*/ 	.short	0x0050
        /*0024*/ 	.byte	0x00, 0xf0, 0x21, 0x00


	//----- nvinfo : EIATTR_KPARAM_INFO
	.align		4
.L_165:
        /*0028*/ 	.byte	0x04, 0x17
        /*002a*/ 	.short	(.L_167 - .L_166)
.L_166:
        /*002c*/ 	.word	0x00000000
        /*0030*/ 	.short	0x0009
        /*0032*/ 	.short	0x0048
        /*0034*/ 	.byte	0x00, 0xf0, 0x21, 0x00


	//----- nvinfo : EIATTR_KPARAM_INFO
	.align		4
.L_167:
        /*0038*/ 	.byte	0x04, 0x17
        /*003a*/ 	.short	(.L_169 - .L_168)
.L_168:
        /*003c*/ 	.word	0x00000000
        /*0040*/ 	.short	0x0008
        /*0042*/ 	.short	0x0040
        /*0044*/ 	.byte	0x00, 0xf0, 0x21, 0x00


	//----- nvinfo : EIATTR_KPARAM_INFO
	.align		4
.L_169:
        /*0048*/ 	.byte	0x04, 0x17
        /*004a*/ 	.short	(.L_171 - .L_170)
.L_170:
        /*004c*/ 	.word	0x00000000
        /*0050*/ 	.short	0x0007
        /*0052*/ 	.short	0x0038
        /*0054*/ 	.byte	0x00, 0xf0, 0x21, 0x00


	//----- nvinfo : EIATTR_KPARAM_INFO
	.align		4
.L_171:
        /*0058*/ 	.byte	0x04, 0x17
        /*005a*/ 	.short	(.L_173 - .L_172)
.L_172:
        /*005c*/ 	.word	0x00000000
        /*0060*/ 	.short	0x0006
        /*0062*/ 	.short	0x0030
        /*0064*/ 	.byte	0x00, 0xf5, 0x21, 0x00


	//----- nvinfo : EIATTR_KPARAM_INFO
	.align		4
.L_173:
        /*0068*/ 	.byte	0x04, 0x17
        /*006a*/ 	.short	(.L_175 - .L_174)
.L_174:
        /*006c*/ 	.word	0x00000000
        /*0070*/ 	.short	0x0005
        /*0072*/ 	.short	0x0028
        /*0074*/ 	.byte	0x00, 0xf5, 0x21, 0x00


	//----- nvinfo : EIATTR_KPARAM_INFO
	.align		4
.L_175:
        /*0078*/ 	.byte	0x04, 0x17
        /*007a*/ 	.short	(.L_177 - .L_176)
.L_176:
        /*007c*/ 	.word	0x00000000
        /*0080*/ 	.short	0x0004
        /*0082*/ 	.short	0x0020
        /*0084*/ 	.byte	0x00, 0xf5, 0x21, 0x00


	//----- nvinfo : EIATTR_KPARAM_INFO
	.align		4
.L_177:
        /*0088*/ 	.byte	0x04, 0x17
        /*008a*/ 	.short	(.L_179 - .L_178)
.L_178:
        /*008c*/ 	.word	0x00000000
        /*0090*/ 	.short	0x0003
        /*0092*/ 	.short	0x0018
        /*0094*/ 	.byte	0x00, 0xf5, 0x21, 0x00


	//----- nvinfo : EIATTR_KPARAM_INFO
	.align		4
.L_179:
        /*0098*/ 	.byte	0x04, 0x17
        /*009a*/ 	.short	(.L_181 - .L_180)
.L_180:
        /*009c*/ 	.word	0x00000000
        /*00a0*/ 	.short	0x0002
        /*00a2*/ 	.short	0x0010
        /*00a4*/ 	.byte	0x00, 0xf5, 0x21, 0x00


	//----- nvinfo : EIATTR_KPARAM_INFO
	.align		4
.L_181:
        /*00a8*/ 	.byte	0x04, 0x17
        /*00aa*/ 	.short	(.L_183 - .L_182)
.L_182:
        /*00ac*/ 	.word	0x00000000
        /*00b0*/ 	.short	0x0001
        /*00b2*/ 	.short	0x0008
        /*00b4*/ 	.byte	0x00, 0xf5, 0x21, 0x00


	//----- nvinfo : EIATTR_KPARAM_INFO
	.align		4
.L_183:
        /*00b8*/ 	.byte	0x04, 0x17
        /*00ba*/ 	.short	(.L_185 - .L_184)
.L_184:
        /*00bc*/ 	.word	0x00000000
        /*00c0*/ 	.short	0x0000
        /*00c2*/ 	.short	0x0000
        /*00c4*/ 	.byte	0x00, 0xf5, 0x21, 0x00


	//----- nvinfo : EIATTR_SPARSE_MMA_MASK
	.align		4
.L_185:
        /*00c8*/ 	.byte	0x03, 0x50
        /*00ca*/ 	.short	0x0000


	//----- nvinfo : EIATTR_MAXREG_COUNT
	.align		4
        /*00cc*/ 	.byte	0x03, 0x1b
        /*00ce*/ 	.short	0x00ff


	//----- nvinfo : EIATTR_NUM_BARRIERS
	.align		4
        /*00d0*/ 	.byte	0x02, 0x4c
        /*00d2*/ 	.byte	0x01
	.zero		1


	//----- nvinfo : EIATTR_MERCURY_ISA_VERSION
	.align		4
        /*00d4*/ 	.byte	0x03, 0x5f
        /*00d6*/ 	.short	0x0101


	//----- nvinfo : EIATTR_VRC_CTA_INIT_COUNT
	.align		4
        /*00d8*/ 	.byte	0x02, 0x4a
	.zero		1
	.zero		1


	//----- nvinfo : EIATTR_EXIT_INSTR_OFFSETS
	.align		4
        /*00dc*/ 	.byte	0x04, 0x1c
        /*00de*/ 	.short	(.L_187 - .L_186)


	//   ....[0]....
.L_186:
        /*00e0*/ 	.word	0x00000170


	//   ....[1]....
        /*00e4*/ 	.word	0x00001410


	//----- nvinfo : EIATTR_CRS_STACK_SIZE
	.align		4
.L_187:
        /*00e8*/ 	.byte	0x04, 0x1e
        /*00ea*/ 	.short	(.L_189 - .L_188)
.L_188:
        /*00ec*/ 	.word	0x00000000


	//----- nvinfo : EIATTR_CBANK_PARAM_SIZE
	.align		4
.L_189:
        /*00f0*/ 	.byte	0x03, 0x19
        /*00f2*/ 	.short	0x0060


	//----- nvinfo : EIATTR_PARAM_CBANK
	.align		4
        /*00f4*/ 	.byte	0x04, 0x0a
        /*00f6*/ 	.short	(.L_191 - .L_190)
	.align		4
.L_190:
        /*00f8*/ 	.word	index@(.nv.constant0._ZN8facebook12deeplearning5torch6detail36_GLOBAL__N__e8799fbd_4_k_cu_1db4edaf24updateOutputWithTargetMVEPKfS5_S5_S5_S5_S5_S5_llllPf)
        /*00fc*/ 	.short	0x0380
        /*00fe*/ 	.short	0x0060


	//----- nvinfo : EIATTR_SW_WAR
	.align		4
.L_191:
        /*0100*/ 	.byte	0x04, 0x36
        /*0102*/ 	.short	(.L_193 - .L_192)
.L_192:
        /*0104*/ 	.word	0x00000008
.L_193:


//--------------------- .nv.callgraph             --------------------------
	.section	.nv.callgraph,"",@"SHT_CUDA_CALLGRAPH"
	.align	4
	.sectionentsize	8
	.align		4
        /*0000*/ 	.word	0x00000000
	.align		4
        /*0004*/ 	.word	0xffffffff
	.align		4
        /*0008*/ 	.word	0x00000000
	.align		4
        /*000c*/ 	.word	0xfffffffe
	.align		4
        /*0010*/ 	.word	0x00000000
	.align		4
        /*0014*/ 	.word	0xfffffffd
	.align		4
        /*0018*/ 	.word	0x00000000
	.align		4
        /*001c*/ 	.word	0xfffffffc


//--------------------- .text._ZN8facebook12deeplearning5torch6detail36_GLOBAL__N__e8799fbd_4_k_cu_1db4edaf17accGradParametersEPKfS5_S5_S5_S5_S5_illlfPfS6_ --------------------------
	.section	.text._ZN8facebook12deeplearning5torch6detail36_GLOBAL__N__e8799fbd_4_k_cu_1db4edaf17accGradParametersEPKfS5_S5_S5_S5_S5_illlfPfS6_,"ax",@progbits
	.align	128
.text._ZN8facebook12deeplearning5torch6detail36_GLOBAL__N__e8799fbd_4_k_cu_1db4edaf17accGradParametersEPKfS5_S5_S5_S5_S5_illlfPfS6_:
        .type           _ZN8facebook12deeplearning5torch6detail36_GLOBAL__N__e8799fbd_4_k_cu_1db4edaf17accGradParametersEPKfS5_S5_S5_S5_S5_illlfPfS6_,@function
        .size           _ZN8facebook12deeplearning5torch6detail36_GLOBAL__N__e8799fbd_4_k_cu_1db4edaf17accGradParametersEPKfS5_S5_S5_S5_S5_illlfPfS6_,(.L_x_70 - _ZN8facebook12deeplearning5torch6detail36_GLOBAL__N__e8799fbd_4_k_cu_1db4edaf17accGradParametersEPKfS5_S5_S5_S5_S5_illlfPfS6_)
        .other          _ZN8facebook12deeplearning5torch6detail36_GLOBAL__N__e8799fbd_4_k_cu_1db4edaf17accGradParametersEPKfS5_S5_S5_S5_S5_illlfPfS6_,@"STO_CUDA_ENTRY STV_DEFAULT"
_ZN8facebook12deeplearning5torch6detail36_GLOBAL__N__e8799fbd_4_k_cu_1db4edaf17accGradParametersEPKfS5_S5_S5_S5_S5_illlfPfS6_:
[----:B------:R-:W-:Y:S01]  /*0000*/  LDC R1, c[0x0][0x37c] ;  /* 0x0000df00ff017b82 */ /* 0x000fe20000000800 */
[----:B------:R-:W0:Y:S07]  /*0010*/  S2R R15, SR_CTAID.X ;  /* 0x00000000000f7919 */ /* 0x000e2e0000002500 */
[----:B------:R-:W0:Y:S01]  /*0020*/  LDC.64 R2, c[0x0][0x398] ;  /* 0x0000e600ff027b82 */ /* 0x000e220000000a00 */
[----:B------:R-:W1:Y:S07]  /*0030*/  LDCU.64 UR8, c[0x0][0x358] ;  /* 0x00006b00ff0877ac */ /* 0x000e6e0008000a00 */
[----:B------:R-:W2:Y:S08]  /*0040*/  LDC.64 R4, c[0x0][0x380] ;  /* 0x0000e000ff047b82 */ /* 0x000eb00000000a00 */
[----:B------:R-:W3:Y:S01]  /*0050*/  LDC R10, c[0x0][0x374] ;  /* 0x0000dd00ff0a7b82 */ /* 0x000ee20000000800 */
[----:B------:R-:W4:Y:S01]  /*0060*/  S2R R17, SR_TID.Y ;  /* 0x0000000000117919 */ /* 0x000f220000002200 */
[----:B------:R-:W5:Y:S01]  /*0070*/  LDCU UR6, c[0x0][0x3b0] ;  /* 0x00007600ff0677ac */ /* 0x000f620008000800 */
[----:B------:R-:W0:Y:S02]  /*0080*/  LDCU.64 UR14, c[0x0][0x3a0] ;  /* 0x00007400ff0e77ac */ /* 0x000e240008000a00 */
[----:B0-----:R-:W-:-:S06]  /*0090*/  IMAD.WIDE.U32 R2, R15, 0x4, R2 ;  /* 0x000000040f027825 */ /* 0x001fcc00078e0002 */
[----:B-1----:R-:W5:Y:S02]  /*00a0*/  LDG.E R2, desc[UR8][R2.64] ;  /* 0x0000000802027981 */ /* 0x002f64000c1e1900 */
[----:B-----5:R-:W-:Y:S02]  /*00b0*/  FADD R0, R2, -0.5 ;  /* 0xbf00000002007421 */ /* 0x020fe40000000000 */
[----:B------:R-:W0:Y:S04]  /*00c0*/  LDC.64 R2, c[0x0][0x390] ;  /* 0x0000e400ff027b82 */ /* 0x000e280000000a00 */
[----:B------:R-:W1:Y:S02]  /*00d0*/  F2I.TRUNC.NTZ R0, R0 ;  /* 0x0000000000007305 */ /* 0x000e64000020f100 */
[----:B-1----:R-:W-:-:S04]  /*00e0*/  IMAD.SHL.U32 R7, R0, 0x2, RZ ;  /* 0x0000000200077824 */ /* 0x002fc800078e00ff */
[----:B--2---:R-:W-:Y:S02]  /*00f0*/  IMAD.WIDE R4, R7, 0x4, R4 ;  /* 0x0000000407047825 */ /* 0x004fe400078e0204 */
[----:B------:R-:W1:Y:S04]  /*0100*/  LDC.64 R6, c[0x0][0x388] ;  /* 0x0000e200ff067b82 */ /* 0x000e680000000a00 */
[----:B------:R-:W2:Y:S02]  /*0110*/  LDG.E R4, desc[UR8][R4.64] ;  /* 0x0000000804047981 */ /* 0x000ea4000c1e1900 */
[----:B--2---:R-:W-:-:S04]  /*0120*/  FADD R8, R4, -0.5 ;  /* 0xbf00000004087421 */ /* 0x004fc80000000000 */
[----:B------:R-:W1:Y:S02]  /*0130*/  F2I.TRUNC.NTZ R9, R8 ;  /* 0x0000000800097305 */ /* 0x000e64000020f100 */
[----:B-1----:R-:W-:-:S06]  /*0140*/  IMAD.WIDE R6, R9, 0x4, R6 ;  /* 0x0000000409067825 */ /* 0x002fcc00078e0206 */
[----:B------:R1:W2:Y:S01]  /*0150*/  LDG.E R6, desc[UR8][R6.64] ;  /* 0x0000000806067981 */ /* 0x0002a2000c1e1900 */
[----:B0-----:R-:W-:-:S06]  /*0160*/  IMAD.WIDE R2, R9, 0x4, R2 ;  /* 0x0000000409027825 */ /* 0x001fcc00078e0202 */
[----:B------:R-:W5:Y:S01]  /*0170*/  LDG.E R2, desc[UR8][R2.64] ;  /* 0x0000000802027981 */ /* 0x000f62000c1e1900 */
[----:B---3--:R-:W0:Y:S01]  /*0180*/  I2F.U32.RP R9, R10 ;  /* 0x0000000a00097306 */ /* 0x008e220000209000 */
[----:B------:R-:W3:Y:S01]  /*0190*/  LDCU UR10, c[0x0][0x360] ;  /* 0x00006c00ff0a77ac */ /* 0x000ee20008000800 */
[----:B------:R-:W4:Y:S01]  /*01a0*/  S2UR UR4, SR_CTAID.Y ;  /* 0x00000000000479c3 */ /* 0x000f220000002600 */
[----:B------:R-:W-:Y:S01]  /*01b0*/  ISETP.NE.U32.AND P2, PT, R10, RZ, PT ;  /* 0x000000ff0a00720c */ /* 0x000fe20003f45070 */
[----:B------:R-:W-:Y:S06]  /*01c0*/  BSSY.RECONVERGENT B0, `(.L_x_0) ;  /* 0x0000080000007945 */ /* 0x000fec0003800200 */
[----:B------:R-:W3:Y:S01]  /*01d0*/  LDC R14, c[0x0][0x364] ;  /* 0x0000d900ff0e7b82 */ /* 0x000ee20000000800 */
[----:B0-----:R-:W0:Y:S02]  /*01e0*/  MUFU.RCP R9, R9 ;  /* 0x0000000900097308 */ /* 0x001e240000001000 */
[----:B0-----:R-:W-:-:S02]  /*01f0*/  VIADD R4, R9, 0xffffffe ;  /* 0x0ffffffe09047836 */ /* 0x001fc40000000000 */
[----:B---3--:R-:W-:-:S04]  /*0200*/  IMAD R21, R14, UR10, RZ ;  /* 0x0000000a0e157c24 */ /* 0x008fc8000f8e02ff */
[----:B------:R0:W1:Y:S02]  /*0210*/  F2I.FTZ.U32.TRUNC.NTZ R5, R4 ;  /* 0x0000000400057305 */ /* 0x000064000021f000 */
[----:B0-----:R-:W-:Y:S02]  /*0220*/  IMAD.MOV.U32 R4, RZ, RZ, RZ ;  /* 0x000000ffff047224 */ /* 0x001fe400078e00ff */
[----:B-1----:R-:W-:-:S04]  /*0230*/  IMAD.MOV R7, RZ, RZ, -R5 ;  /* 0x000000ffff077224 */ /* 0x002fc800078e0a05 */
[----:B------:R-:W-:Y:S02]  /*0240*/  IMAD R7, R7, R10, RZ ;  /* 0x0000000a07077224 */ /* 0x000fe400078e02ff */
[----:B--2---:R-:W-:Y:S02]  /*0250*/  FADD R0, R6, 0.5 ;  /* 0x3f00000006007421 */ /* 0x004fe40000000000 */
[----:B------:R-:W-:Y:S02]  /*0260*/  IMAD.HI.U32 R6, R5, R7, R4 ;  /* 0x0000000705067227 */ /* 0x000fe400078e0004 */
[----:B------:R0:W1:Y:S02]  /*0270*/  F2I.TRUNC.NTZ R8, R0 ;  /* 0x0000000000087305 */ /* 0x000064000020f100 */
[----:B-----5:R-:W-:-:S06]  /*0280*/  FADD R2, R2, 0.5 ;  /* 0x3f00000002027421 */ /* 0x020fcc0000000000 */
[----:B------:R2:W3:Y:S01]  /*0290*/  F2I.TRUNC.NTZ R18, R2 ;  /* 0x0000000200127305 */ /* 0x0004e2000020f100 */
[----:B0-----:R-:W4:Y:S01]  /*02a0*/  S2R R0, SR_TID.X ;  /* 0x0000000000007919 */ /* 0x001f220000002100 */
[----:B-1----:R-:W-:-:S05]  /*02b0*/  IADD3 R3, PT, PT, R10, -0x1, R8 ;  /* 0xffffffff0a037810 */ /* 0x002fca0007ffe008 */
[----:B------:R-:W-:-:S05]  /*02c0*/  IMAD.HI.U32 R6, R6, R3, RZ ;  /* 0x0000000306067227 */ /* 0x000fca00078e00ff */
[----:B------:R-:W-:-:S05]  /*02d0*/  IADD3 R5, PT, PT, -R6, RZ, RZ ;  /* 0x000000ff06057210 */ /* 0x000fca0007ffe1ff */
[----:B------:R-:W-:-:S05]  /*02e0*/  IMAD R3, R10, R5, R3 ;  /* 0x000000050a037224 */ /* 0x000fca00078e0203 */
[----:B------:R-:W-:Y:S01]  /*02f0*/  ISETP.GE.U32.AND P0, PT, R3, R10, PT ;  /* 0x0000000a0300720c */ /* 0x000fe20003f06070 */
[----:B----4-:R-:W-:-:S12]  /*0300*/  IMAD R16, R17, UR10, R0 ;  /* 0x0000000a11107c24 */ /* 0x010fd8000f8e0200 */
[----:B------:R-:W-:Y:S02]  /*0310*/  @P0 IMAD.IADD R3, R3, 0x1, -R10 ;  /* 0x0000000103030824 */ /* 0x000fe400078e0a0a */
[----:B------:R-:W-:Y:S01]  /*0320*/  @P0 VIADD R6, R6, 0x1 ;  /* 0x0000000106060836 */ /* 0x000fe20000000000 */
[----:B------:R-:W-:Y:S02]  /*0330*/  ISETP.GE.AND P0, PT, R16, UR6, PT ;  /* 0x0000000610007c0c */ /* 0x000fe4000bf06270 */
[----:B------:R-:W-:-:S13]  /*0340*/  ISETP.GE.U32.AND P1, PT, R3, R10, PT ;  /* 0x0000000a0300720c */ /* 0x000fda0003f26070 */
[----:B------:R-:W-:Y:S01]  /*0350*/  @P1 VIADD R6, R6, 0x1 ;  /* 0x0000000106061836 */ /* 0x000fe20000000000 */
[----:B------:R-:W-:-:S05]  /*0360*/  @!P2 LOP3.LUT R6, RZ, R10, RZ, 0x33, !PT ;  /* 0x0000000aff06a212 */ /* 0x000fca00078e33ff */
[----:B------:R-:W-:-:S05]  /*0370*/  IMAD R19, R6, UR4, RZ ;  /* 0x0000000406137c24 */ /* 0x000fca000f8e02ff */
[----:B------:R-:W-:-:S05]  /*0380*/  VIADDMNMX R20, R19, R6, R8, PT ;  /* 0x0000000613147246 */ /* 0x000fca0003800108 */
[----:B------:R-:W-:Y:S01]  /*0390*/  IMAD.IADD R20, R20, 0x1, -R19 ;  /* 0x0000000114147824 */ /* 0x000fe200078e0a13 */
[----:B--23--:R-:W-:Y:S06]  /*03a0*/  @P0 BRA `(.L_x_1) ;  /* 0x0000000400840947 */ /* 0x00cfec0003800000 */
[----:B------:R-:W0:Y:S01]  /*03b0*/  I2F.U32.RP R7, R21 ;  /* 0x0000001500077306 */ /* 0x000e220000209000 */
[C-C-:B------:R-:W-:Y:S01]  /*03c0*/  IMAD.IADD R4, R21.reuse, 0x1, R16.reuse ;  /* 0x0000000115047824 */ /* 0x140fe200078e0210 */
[----:B------:R-:W-:Y:S01]  /*03d0*/  ISETP.NE.U32.AND P2, PT, R21, RZ, PT ;  /* 0x000000ff1500720c */ /* 0x000fe20003f45070 */
[----:B------:R-:W-:Y:S01]  /*03e0*/  IMAD.MOV R9, RZ, RZ, -R21 ;  /* 0x000000ffff097224 */ /* 0x000fe200078e0a15 */
[----:B------:R-:W1:Y:S01]  /*03f0*/  LDCU.64 UR4, c[0x0][0x3b8] ;  /* 0x00007700ff0477ac */ /* 0x000e620008000a00 */
[----:B------:R-:W-:Y:S01]  /*0400*/  BSSY.RECONVERGENT B1, `(.L_x_2) ;  /* 0x0000035000017945 */ /* 0x000fe20003800200 */
[C---:B------:R-:W-:Y:S01]  /*0410*/  ISETP.GE.U32.AND P0, PT, R4.reuse, UR6, PT ;  /* 0x0000000604007c0c */ /* 0x040fe2000bf06070 */
[----:B------:R-:W-:Y:S01]  /*0420*/  IMAD.MOV.U32 R22, RZ, RZ, R16 ;  /* 0x000000ffff167224 */ /* 0x000fe200078e0010 */
[----:B------:R-:W-:Y:S02]  /*0430*/  VIMNMX.U32 R5, PT, PT, R4, UR6, !PT ;  /* 0x0000000604057c48 */ /* 0x000fe4000ffe0000 */
[----:B------:R-:W-:-:S04]  /*0440*/  SEL R6, RZ, 0x1, P0 ;  /* 0x00000001ff067807 */ /* 0x000fc80000000000 */
[----:B------:R-:W-:Y:S01]  /*0450*/  IADD3 R4, PT, PT, R5, -R4, -R6 ;  /* 0x8000000405047210 */ /* 0x000fe20007ffe806 */
[----:B0-----:R-:W0:Y:S01]  /*0460*/  MUFU.RCP R7, R7 ;  /* 0x0000000700077308 */ /* 0x001e220000001000 */
[----:B-1----:R-:W-:Y:S01]  /*0470*/  IMAD.WIDE.U32 R12, R15, UR4, RZ ;  /* 0x000000040f0c7c25 */ /* 0x002fe2000f8e00ff */
[----:B0-----:R-:W-:-:S06]  /*0480*/  IADD3 R2, PT, PT, R7, 0xffffffe, RZ ;  /* 0x0ffffffe07027810 */ /* 0x001fcc0007ffe0ff */
[----:B------:R0:W1:Y:S02]  /*0490*/  F2I.FTZ.U32.TRUNC.NTZ R3, R2 ;  /* 0x0000000200037305 */ /* 0x000064000021f000 */
[----:B0-----:R-:W-:Y:S02]  /*04a0*/  IMAD.MOV.U32 R2, RZ, RZ, RZ ;  /* 0x000000ffff027224 */ /* 0x001fe400078e00ff */
[----:B-1----:R-:W-:-:S04]  /*04b0*/  IMAD R9, R9, R3, RZ ;  /* 0x0000000309097224 */ /* 0x002fc800078e02ff */
[----:B------:R-:W-:-:S06]  /*04c0*/  IMAD.HI.U32 R3, R3, R9, R2 ;  /* 0x0000000903037227 */ /* 0x000fcc00078e0002 */
[----:B------:R-:W-:-:S04]  /*04d0*/  IMAD.HI.U32 R3, R3, R4, RZ ;  /* 0x0000000403037227 */ /* 0x000fc800078e00ff */
[----:B------:R-:W-:-:S04]  /*04e0*/  IMAD.MOV R2, RZ, RZ, -R3 ;  /* 0x000000ffff027224 */ /* 0x000fc800078e0a03 */
[----:B------:R-:W-:-:S05]  /*04f0*/  IMAD R4, R21, R2, R4 ;  /* 0x0000000215047224 */ /* 0x000fca00078e0204 */
[----:B------:R-:W-:-:S13]  /*0500*/  ISETP.GE.U32.AND P0, PT, R4, R21, PT ;  /* 0x000000150400720c */ /* 0x000fda0003f06070 */
[----:B------:R-:W-:Y:S01]  /*0510*/  @P0 IADD3 R4, PT, PT, -R21, R4, RZ ;  /* 0x0000000415040210 */ /* 0x000fe20007ffe1ff */
[----:B------:R-:W-:-:S03]  /*0520*/  @P0 VIADD R3, R3, 0x1 ;  /* 0x0000000103030836 */ /* 0x000fc60000000000 */
[----:B------:R-:W-:-:S13]  /*0530*/  ISETP.GE.U32.AND P1, PT, R4, R21, PT ;  /* 0x000000150400720c */ /* 0x000fda0003f26070 */
[----:B------:R-:W-:Y:S01]  /*0540*/  @P1 VIADD R3, R3, 0x1 ;  /* 0x0000000103031836 */ /* 0x000fe20000000000 */
[----:B------:R-:W-:-:S05]  /*0550*/  @!P2 LOP3.LUT R3, RZ, R21, RZ, 0x33, !PT ;  /* 0x00000015ff03a212 */ /* 0x000fca00078e33ff */
[----:B------:R-:W-:Y:S02]  /*0560*/  IMAD.IADD R6, R6, 0x1, R3 ;  /* 0x0000000106067824 */ /* 0x000fe400078e0203 */
[----:B------:R-:W-:-:S03]  /*0570*/  IMAD R3, R15, UR5, R13 ;  /* 0x000000050f037c24 */ /* 0x000fc6000f8e020d */
[C---:B------:R-:W-:Y:S02]  /*0580*/  LOP3.LUT R2, R6.reuse, 0x3, RZ, 0xc0, !PT ;  /* 0x0000000306027812 */ /* 0x040fe400078ec0ff */
[----:B------:R-:W-:Y:S02]  /*0590*/  ISETP.GE.U32.AND P0, PT, R6, 0x3, PT ;  /* 0x000000030600780c */ /* 0x000fe40003f06070 */
[----:B------:R-:W-:-:S13]  /*05a0*/  ISETP.NE.AND P1, PT, R2, 0x3, PT ;  /* 0x000000030200780c */ /* 0x000fda0003f25270 */
[----:B------:R-:W-:Y:S05]  /*05b0*/  @!P1 BRA `(.L_x_3) ;  /* 0x0000000000649947 */ /* 0x000fea0003800000 */
[----:B------:R-:W0:Y:S01]  /*05c0*/  S2UR UR5, SR_CgaCtaId ;  /* 0x00000000000579c3 */ /* 0x000e220000008800 */
[----:B------:R-:W-:Y:S01]  /*05d0*/  MOV R2, R12 ;  /* 0x0000000c00027202 */ /* 0x000fe20000000f00 */
[----:B------:R-:W1:Y:S04]  /*05e0*/  LDCU.64 UR12, c[0x0][0x3a0] ;  /* 0x00007400ff0c77ac */ /* 0x000e680008000a00 */
[----:B------:R-:W-:Y:S01]  /*05f0*/  IMAD.WIDE.U32 R4, R17, UR10, R2 ;  /* 0x0000000a11047c25 */ /* 0x000fe2000f8e0002 */
[----:B------:R-:W-:Y:S02]  /*0600*/  UMOV UR4, 0x400 ;  /* 0x0000040000047882 */ /* 0x000fe40000000000 */
[----:B------:R-:W-:Y:S01]  /*0610*/  IADD3 R7, P1, PT, R4, R0, RZ ;  /* 0x0000000004077210 */ /* 0x000fe20007f3e0ff */
[----:B------:R-:W-:-:S04]  /*0620*/  VIADD R4, R6, 0x1 ;  /* 0x0000000106047836 */ /* 0x000fc80000000000 */
[----:B------:R-:W-:Y:S01]  /*0630*/  IMAD.X R8, RZ, RZ, R5, P1 ;  /* 0x000000ffff087224 */ /* 0x000fe200008e0605 */
[----:B------:R-:W-:Y:S02]  /*0640*/  LOP3.LUT R4, R4, 0x3, RZ, 0xc0, !PT ;  /* 0x0000000304047812 */ /* 0x000fe400078ec0ff */
[----:B-1----:R-:W-:-:S03]  /*0650*/  LEA R6, P1, R7, UR12, 0x2 ;  /* 0x0000000c07067c11 */ /* 0x002fc6000f8210ff */
[----:B------:R-:W-:Y:S01]  /*0660*/  IMAD R5, R4, R14, R17 ;  /* 0x0000000e04057224 */ /* 0x000fe200078e0211 */
[----:B0-----:R-:W-:Y:S01]  /*0670*/  ULEA UR4, UR5, UR4, 0x18 ;  /* 0x0000000405047291 */ /* 0x001fe2000f8ec0ff */
[----:B------:R-:W-:Y:S01]  /*0680*/  LEA.HI.X R7, R7, UR13, R8, 0x2, P1 ;  /* 0x0000000d07077c11 */ /* 0x000fe200088f1408 */
[----:B------:R-:W-:Y:S02]  /*0690*/  IMAD.MOV R9, RZ, RZ, -R4 ;  /* 0x000000ffff097224 */ /* 0x000fe400078e0a04 */
[----:B------:R-:W-:Y:S02]  /*06a0*/  IMAD R22, R5, UR10, R0 ;  /* 0x0000000a05167c24 */ /* 0x000fe4000f8e0200 */
[----:B------:R-:W-:-:S07]  /*06b0*/  LEA R8, R16, UR4, 0x2 ;  /* 0x0000000410087c11 */ /* 0x000fce000f8e10ff */
.L_x_4:
[----:B------:R-:W-:Y:S01]  /*06c0*/  IMAD.MOV.U32 R4, RZ, RZ, R6 ;  /* 0x000000ffff047224 */ /* 0x000fe200078e0006 */
[----:B------:R-:W-:-:S05]  /*06d0*/  MOV R5, R7 ;  /* 0x0000000700057202 */ /* 0x000fca0000000f00 */
[----:B------:R-:W2:Y:S01]  /*06e0*/  LDG.E R11, desc[UR8][R4.64] ;  /* 0x00000008040b7981 */ /* 0x000ea2000c1e1900 */
[----:B------:R-:W-:Y:S02]  /*06f0*/  VIADD R9, R9, 0x1 ;  /* 0x0000000109097836 */ /* 0x000fe40000000000 */
[----:B------:R-:W-:-:S03]  /*0700*/  IMAD.WIDE.U32 R6, R21, 0x4, R4 ;  /* 0x0000000415067825 */ /* 0x000fc600078e0004 */
[----:B------:R-:W-:Y:S01]  /*0710*/  ISETP.NE.AND P1, PT, R9, RZ, PT ;  /* 0x000000ff0900720c */ /* 0x000fe20003f25270 */
[----:B--2---:R0:W-:Y:S02]  /*0720*/  STS [R8], R11 ;  /* 0x0000000b08007388 */ /* 0x0041e40000000800 */
[----:B0-----:R-:W-:-:S10]  /*0730*/  IMAD R8, R21, 0x4, R8 ;  /* 0x0000000415087824 */ /* 0x001fd400078e0208 */
[----:B------:R-:W-:Y:S05]  /*0740*/  @P1 BRA `(.L_x_4) ;  /* 0xfffffffc00dc1947 */ /* 0x000fea000383ffff */
.L_x_3:
[----:B------:R-:W-:Y:S05]  /*0750*/  BSYNC.RECONVERGENT B1 ;  /* 0x0000000000017941 */ /* 0x000fea0003800200 */
.L_x_2:
[----:B------:R-:W-:Y:S05]  /*0760*/  @!P0 BRA `(.L_x_1) ;  /* 0x0000000000948947 */ /* 0x000fea0003800000 */
[----:B------:R-:W0:Y:S01]  /*0770*/  S2R R4, SR_CgaCtaId ;  /* 0x0000000000047919 */ /* 0x000e220000008800 */
[----:B------:R-:W-:-:S04]  /*0780*/  MOV R23, 0x400 ;  /* 0x0000040000177802 */ /* 0x000fc80000000f00 */
[----:B0-----:R-:W-:-:S07]  /*0790*/  LEA R23, R4, R23, 0x18 ;  /* 0x0000001704177211 */ /* 0x001fce00078ec0ff */
.L_x_5:
[----:B------:R-:W-:Y:S01]  /*07a0*/  IMAD.IADD R7, R21, 0x1, R22 ;  /* 0x0000000115077824 */ /* 0x000fe200078e0216 */
[----:B------:R-:W-:-:S04]  /*07b0*/  IADD3 R5, P0, PT, R22, R12, RZ ;  /* 0x0000000c16057210 */ /* 0x000fc80007f1e0ff */
[----:B------:R-:W-:Y:S01]  /*07c0*/  IADD3 R9, PT, PT, R21, R7, RZ ;  /* 0x0000000715097210 */ /* 0x000fe20007ffe0ff */
[----:B0-----:R-:W-:Y:S01]  /*07d0*/  IMAD.X R6, RZ, RZ, R3, P0 ;  /* 0x000000ffff067224 */ /* 0x001fe200000e0603 */
[----:B------:R-:W-:Y:S02]  /*07e0*/  LEA R4, P0, R5, UR14, 0x2 ;  /* 0x0000000e05047c11 */ /* 0x000fe4000f8010ff */
[-C--:B------:R-:W-:Y:S01]  /*07f0*/  IADD3 R7, P1, PT, R7, R12.reuse, RZ ;  /* 0x0000000c07077210 */ /* 0x080fe20007f3e0ff */
[----:B------:R-:W-:Y:S01]  /*0800*/  IMAD.IADD R24, R21, 0x1, R9 ;  /* 0x0000000115187824 */ /* 0x000fe200078e0209 */
[----:B------:R-:W-:Y:S02]  /*0810*/  LEA.HI.X R5, R5, UR15, R6, 0x2, P0 ;  /* 0x0000000f05057c11 */ /* 0x000fe400080f1406 */
[-C--:B------:R-:W-:Y:S01]  /*0820*/  IADD3 R9, P2, PT, R9, R12.reuse, RZ ;  /* 0x0000000c09097210 */ /* 0x080fe20007f5e0ff */
[--C-:B------:R-:W-:Y:S01]  /*0830*/  IMAD.X R10, RZ, RZ, R3.reuse, P1 ;  /* 0x000000ffff0a7224 */ /* 0x100fe200008e0603 */
[----:B------:R-:W-:Y:S01]  /*0840*/  IADD3 R11, P0, PT, R24, R12, RZ ;  /* 0x0000000c180b7210 */ /* 0x000fe20007f1e0ff */
[----:B------:R-:W2:Y:S01]  /*0850*/  LDG.E R4, desc[UR8][R4.64] ;  /* 0x0000000804047981 */ /* 0x000ea2000c1e1900 */
[----:B------:R-:W-:Y:S01]  /*0860*/  LEA R6, P1, R7, UR14, 0x2 ;  /* 0x0000000e07067c11 */ /* 0x000fe2000f8210ff */
[--C-:B------:R-:W-:Y:S01]  /*0870*/  IMAD.X R26, RZ, RZ, R3.reuse, P2 ;  /* 0x000000ffff1a7224 */ /* 0x100fe200010e0603 */
[----:B------:R-:W-:Y:S01]  /*0880*/  LEA R8, P2, R9, UR14, 0x2 ;  /* 0x0000000e09087c11 */ /* 0x000fe2000f8410ff */
[----:B------:R-:W-:Y:S01]  /*0890*/  IMAD.X R28, RZ, RZ, R3, P0 ;  /* 0x000000ffff1c7224 */ /* 0x000fe200000e0603 */
[----:B------:R-:W-:-:S02]  /*08a0*/  LEA.HI.X R7, R7, UR15, R10, 0x2, P1 ;  /* 0x0000000f07077c11 */ /* 0x000fc400088f140a */
[----:B------:R-:W-:Y:S02]  /*08b0*/  LEA R10, P0, R11, UR14, 0x2 ;  /* 0x0000000e0b0a7c11 */ /* 0x000fe4000f8010ff */
[----:B------:R-:W-:Y:S01]  /*08c0*/  LEA.HI.X R9, R9, UR15, R26, 0x2, P2 ;  /* 0x0000000f09097c11 */ /* 0x000fe200090f141a */
[----:B------:R-:W3:Y:S01]  /*08d0*/  LDG.E R6, desc[UR8][R6.64] ;  /* 0x0000000806067981 */ /* 0x000ee2000c1e1900 */
[----:B------:R-:W-:-:S03]  /*08e0*/  LEA.HI.X R11, R11, UR15, R28, 0x2, P0 ;  /* 0x0000000f0b0b7c11 */ /* 0x000fc600080f141c */
[----:B------:R-:W4:Y:S04]  /*08f0*/  LDG.E R8, desc[UR8][R8.64] ;  /* 0x0000000808087981 */ /* 0x000f28000c1e1900 */
[----:B------:R-:W5:Y:S01]  /*0900*/  LDG.E R10, desc[UR8][R10.64] ;  /* 0x000000080a0a7981 */ /* 0x000f62000c1e1900 */
[----:B------:R-:W-:-:S05]  /*0910*/  LEA R25, R22, R23, 0x2 ;  /* 0x0000001716197211 */ /* 0x000fca00078e10ff */
[----:B------:R-:W-:-:S04]  /*0920*/  IMAD R26, R21, 0x4, R25 ;  /* 0x00000004151a7824 */ /* 0x000fc800078e0219 */
[----:B------:R-:W-:-:S04]  /*0930*/  IMAD R27, R21, 0x4, R26 ;  /* 0x00000004151b7824 */ /* 0x000fc800078e021a */
[C---:B------:R-:W-:Y:S02]  /*0940*/  IMAD R29, R21.reuse, 0x4, R27 ;  /* 0x00000004151d7824 */ /* 0x040fe400078e021b */
[----:B------:R-:W-:-:S05]  /*0950*/  IMAD.IADD R22, R21, 0x1, R24 ;  /* 0x0000000115167824 */ /* 0x000fca00078e0218 */
[----:B------:R-:W-:Y:S01]  /*0960*/  ISETP.GE.AND P0, PT, R22, UR6, PT ;  /* 0x0000000616007c0c */ /* 0x000fe2000bf06270 */
[----:B--2---:R0:W-:Y:S04]  /*0970*/  STS [R25], R4 ;  /* 0x0000000419007388 */ /* 0x0041e80000000800 */
[----:B---3--:R0:W-:Y:S04]  /*0980*/  STS [R26], R6 ;  /* 0x000000061a007388 */ /* 0x0081e80000000800 */
[----:B----4-:R0:W-:Y:S04]  /*0990*/  STS [R27], R8 ;  /* 0x000000081b007388 */ /* 0x0101e80000000800 */
[----:B-----5:R0:W-:Y:S01]  /*09a0*/  STS [R29], R10 ;  /* 0x0000000a1d007388 */ /* 0x0201e20000000800 */
[----:B------:R-:W-:Y:S05]  /*09b0*/  @!P0 BRA `(.L_x_5) ;  /* 0xfffffffc00788947 */ /* 0x000fea000383ffff */
.L_x_1:
[----:B------:R-:W-:Y:S05]  /*09c0*/  BSYNC.RECONVERGENT B0 ;  /* 0x0000000000007941 */ /* 0x000fea0003800200 */
.L_x_0:
[----:B------:R-:W1:Y:S01]  /*09d0*/  S2UR UR7, SR_CgaCtaId ;  /* 0x00000000000779c3 */ /* 0x000e620000008800 */
[----:B------:R-:W-:Y:S01]  /*09e0*/  ISETP.GE.AND P0, PT, R16, R20, PT ;  /* 0x000000141000720c */ /* 0x000fe20003f06270 */
[----:B------:R-:W-:Y:S01]  /*09f0*/  UMOV UR5, 0x400 ;  /* 0x0000040000057882 */ /* 0x000fe20000000000 */
[----:B------:R-:W-:Y:S01]  /*0a00*/  USHF.L.U32 UR4, UR6, 0x2, URZ ;  /* 0x0000000206047899 */ /* 0x000fe200080006ff */
[----:B------:R-:W-:Y:S01]  /*0a10*/  BSSY.RECONVERGENT B0, `(.L_x_6) ;  /* 0x0000064000007945 */ /* 0x000fe20003800200 */
[----:B------:R-:W2:Y:S01]  /*0a20*/  LDCU.64 UR12, c[0x0][0x3c0] ;  /* 0x00007800ff0c77ac */ /* 0x000ea20008000a00 */
[----:B------:R-:W3:Y:S01]  /*0a30*/  LDCU.64 UR16, c[0x0][0x3c0] ;  /* 0x00007800ff1077ac */ /* 0x000ee20008000a00 */
[----:B------:R-:W4:Y:S01]  /*0a40*/  LDCU.64 UR14, c[0x0][0x3a8] ;  /* 0x00007500ff0e77ac */ /* 0x000f220008000a00 */
[----:B------:R-:W0:Y:S01]  /*0a50*/  LDCU.64 UR18, c[0x0][0x3a8] ;  /* 0x00007500ff1277ac */ /* 0x000e220008000a00 */
[----:B-1----:R-:W-:-:S04]  /*0a60*/  ULEA UR5, UR7, UR5, 0x18 ;  /* 0x0000000507057291 */ /* 0x002fc8000f8ec0ff */
[----:B------:R-:W-:Y:S01]  /*0a70*/  UIADD3 UR6, UPT, UPT, UR5, UR4, URZ ;  /* 0x0000000405067290 */ /* 0x000fe2000fffe0ff */
[----:B0-234-:R-:W-:Y:S11]  /*0a80*/  @P0 BRA `(.L_x_7) ;  /* 0x0000000400700947 */ /* 0x01dff60003800000 */
[----:B------:R-:W0:Y:S01]  /*0a90*/  I2F.U32.RP R6, R21 ;  /* 0x0000001500067306 */ /* 0x000e220000209000 */
[C---:B------:R-:W-:Y:S01]  /*0aa0*/  IMAD.IADD R7, R21.reuse, 0x1, R16 ;  /* 0x0000000115077824 */ /* 0x040fe200078e0210 */
[----:B------:R-:W-:Y:S01]  /*0ab0*/  ISETP.NE.U32.AND P2, PT, R21, RZ, PT ;  /* 0x000000ff1500720c */ /* 0x000fe20003f45070 */
[----:B------:R-:W-:Y:S01]  /*0ac0*/  IMAD.MOV R9, RZ, RZ, -R21 ;  /* 0x000000ffff097224 */ /* 0x000fe200078e0a15 */
[----:B------:R-:W-:Y:S02]  /*0ad0*/  BSSY.RECONVERGENT B1, `(.L_x_8) ;  /* 0x000002e000017945 */ /* 0x000fe40003800200 */
[----:B------:R-:W-:Y:S02]  /*0ae0*/  ISETP.GE.U32.AND P0, PT, R7, R20, PT ;  /* 0x000000140700720c */ /* 0x000fe40003f06070 */
[----:B------:R-:W-:Y:S02]  /*0af0*/  VIMNMX.U32 R4, PT, PT, R20, R7, !PT ;  /* 0x0000000714047248 */ /* 0x000fe40007fe0000 */
[----:B------:R-:W-:-:S04]  /*0b00*/  SEL R5, RZ, 0x1, P0 ;  /* 0x00000001ff057807 */ /* 0x000fc80000000000 */
[----:B------:R-:W-:Y:S01]  /*0b10*/  IADD3 R4, PT, PT, R4, -R7, -R5 ;  /* 0x8000000704047210 */ /* 0x000fe20007ffe805 */
[----:B0-----:R-:W0:Y:S02]  /*0b20*/  MUFU.RCP R6, R6 ;  /* 0x0000000600067308 */ /* 0x001e240000001000 */
        /* <DEDUP_REMOVED lines=14> */
[----:B------:R-:W-:-:S05]  /*0c10*/  IMAD.IADD R2, R5, 0x1, R2 ;  /* 0x0000000105027824 */ /* 0x000fca00078e0202 */
[C---:B------:R-:W-:Y:S02]  /*0c20*/  LOP3.LUT R3, R2.reuse, 0x3, RZ, 0xc0, !PT ;  /* 0x0000000302037812 */ /* 0x040fe400078ec0ff */
[----:B------:R-:W-:Y:S02]  /*0c30*/  ISETP.GE.U32.AND P0, PT, R2, 0x3, PT ;  /* 0x000000030200780c */ /* 0x000fe40003f06070 */
[----:B------:R-:W-:-:S13]  /*0c40*/  ISETP.NE.AND P1, PT, R3, 0x3, PT ;  /* 0x000000030300780c */ /* 0x000fda0003f25270 */
[----:B------:R-:W-:Y:S05]  /*0c50*/  @!P1 BRA `(.L_x_9) ;  /* 0x0000000000549947 */ /* 0x000fea0003800000 */
[----:B------:R-:W-:Y:S01]  /*0c60*/  IADD3 R2, PT, PT, R2, 0x1, RZ ;  /* 0x0000000102027810 */ /* 0x000fe20007ffe0ff */
[----:B------:R-:W-:Y:S01]  /*0c70*/  IMAD.IADD R7, R19, 0x1, R16 ;  /* 0x0000000113077824 */ /* 0x000fe200078e0210 */
[----:B------:R-:W-:Y:S02]  /*0c80*/  LEA R3, R16, UR4, 0x2 ;  /* 0x0000000410037c11 */ /* 0x000fe4000f8e10ff */
[----:B------:R-:W-:-:S03]  /*0c90*/  LOP3.LUT R2, R2, 0x3, RZ, 0xc0, !PT ;  /* 0x0000000302027812 */ /* 0x000fc600078ec0ff */
[----:B------:R-:W-:Y:S02]  /*0ca0*/  VIADD R6, R3, UR5 ;  /* 0x0000000503067c36 */ /* 0x000fe40008000000 */
[----:B------:R-:W-:Y:S02]  /*0cb0*/  IMAD R5, R2, R14, R17 ;  /* 0x0000000e02057224 */ /* 0x000fe400078e0211 */
[----:B------:R-:W-:Y:S02]  /*0cc0*/  IMAD.MOV R8, RZ, RZ, -R2 ;  /* 0x000000ffff087224 */ /* 0x000fe400078e0a02 */
[----:B------:R-:W-:-:S07]  /*0cd0*/  IMAD R16, R5, UR10, R0 ;  /* 0x0000000a05107c24 */ /* 0x000fce000f8e0200 */
.L_x_10:
[----:B------:R-:W-:Y:S02]  /*0ce0*/  SHF.R.S32.HI R3, RZ, 0x1f, R7 ;  /* 0x0000001fff037819 */ /* 0x000fe40000011407 */
[----:B------:R-:W-:-:S05]  /*0cf0*/  MOV R2, R7 ;  /* 0x0000000700027202 */ /* 0x000fca0000000f00 */
[----:B------:R-:W-:-:S04]  /*0d00*/  IMAD.WIDE.U32 R2, R15, UR12, R2 ;  /* 0x0000000c0f027c25 */ /* 0x000fc8000f8e0002 */
[----:B------:R-:W-:Y:S01]  /*0d10*/  IMAD R3, R15, UR13, R3 ;  /* 0x0000000d0f037c24 */ /* 0x000fe2000f8e0203 */
[----:B------:R-:W-:-:S04]  /*0d20*/  LEA R4, P1, R2, UR14, 0x2 ;  /* 0x0000000e02047c11 */ /* 0x000fc8000f8210ff */
[----:B------:R-:W-:-:S06]  /*0d30*/  LEA.HI.X R5, R2, UR15, R3, 0x2, P1 ;  /* 0x0000000f02057c11 */ /* 0x000fcc00088f1403 */
[----:B------:R-:W2:Y:S01]  /*0d40*/  LDG.E R5, desc[UR8][R4.64] ;  /* 0x0000000804057981 */ /* 0x000ea2000c1e1900 */
[----:B------:R-:W-:Y:S02]  /*0d50*/  VIADD R8, R8, 0x1 ;  /* 0x0000000108087836 */ /* 0x000fe40000000000 */
[----:B------:R-:W-:-:S03]  /*0d60*/  IMAD.IADD R7, R21, 0x1, R7 ;  /* 0x0000000115077824 */ /* 0x000fc600078e0207 */
[----:B------:R-:W-:Y:S01]  /*0d70*/  ISETP.NE.AND P1, PT, R8, RZ, PT ;  /* 0x000000ff0800720c */ /* 0x000fe20003f25270 */
[----:B--2---:R0:W-:Y:S02]  /*0d80*/  STS [R6], R5 ;  /* 0x0000000506007388 */ /* 0x0041e40000000800 */
[----:B0-----:R-:W-:-:S10]  /*0d90*/  IMAD R6, R21, 0x4, R6 ;  /* 0x0000000415067824 */ /* 0x001fd400078e0206 */
[----:B------:R-:W-:Y:S05]  /*0da0*/  @P1 BRA `(.L_x_10) ;  /* 0xfffffffc00cc1947 */ /* 0x000fea000383ffff */
.L_x_9:
[----:B------:R-:W-:Y:S05]  /*0db0*/  BSYNC.RECONVERGENT B1 ;  /* 0x0000000000017941 */ /* 0x000fea0003800200 */
.L_x_8:
[----:B------:R-:W-:Y:S05]  /*0dc0*/  @!P0 BRA `(.L_x_7) ;  /* 0x0000000000a08947 */ /* 0x000fea0003800000 */
.L_x_11:
[----:B0-----:R-:W-:Y:S01]  /*0dd0*/  IADD3 R12, PT, PT, R19, R16, RZ ;  /* 0x00000010130c7210 */ /* 0x001fe20007ffe0ff */
[----:B------:R-:W-:-:S03]  /*0de0*/  IMAD R23, R15, UR17, RZ ;  /* 0x000000110f177c24 */ /* 0x000fc6000f8e02ff */
[--C-:B------:R-:W-:Y:S01]  /*0df0*/  SHF.R.S32.HI R13, RZ, 0x1f, R12.reuse ;  /* 0x0000001fff0d7819 */ /* 0x100fe2000001140c */
[----:B------:R-:W-:-:S04]  /*0e00*/  IMAD.IADD R8, R21, 0x1, R12 ;  /* 0x0000000115087824 */ /* 0x000fc800078e020c */
[--C-:B------:R-:W-:Y:S01]  /*0e10*/  IMAD.IADD R4, R21, 0x1, R8.reuse ;  /* 0x0000000115047824 */ /* 0x100fe200078e0208 */
[----:B------:R-:W-:Y:S01]  /*0e20*/  SHF.R.S32.HI R9, RZ, 0x1f, R8 ;  /* 0x0000001fff097819 */ /* 0x000fe20000011408 */
[----:B------:R-:W-:-:S03]  /*0e30*/  IMAD.WIDE.U32 R12, R15, UR16, R12 ;  /* 0x000000100f0c7c25 */ /* 0x000fc6000f8e000c */
[--C-:B------:R-:W-:Y:S01]  /*0e40*/  SHF.R.S32.HI R5, RZ, 0x1f, R4.reuse ;  /* 0x0000001fff057819 */ /* 0x100fe20000011404 */
[----:B------:R-:W-:Y:S01]  /*0e50*/  IMAD.IADD R10, R21, 0x1, R4 ;  /* 0x00000001150a7824 */ /* 0x000fe200078e0204 */
[----:B------:R-:W-:Y:S01]  /*0e60*/  IADD3 R3, PT, PT, R23, R13, RZ ;  /* 0x0000000d17037210 */ /* 0x000fe20007ffe0ff */
[C---:B------:R-:W-:Y:S01]  /*0e70*/  IMAD.WIDE.U32 R8, R15.reuse, UR16, R8 ;  /* 0x000000100f087c25 */ /* 0x040fe2000f8e0008 */
[----:B------:R-:W-:Y:S02]  /*0e80*/  LEA R2, P0, R12, UR18, 0x2 ;  /* 0x000000120c027c11 */ /* 0x000fe4000f8010ff */
[----:B------:R-:W-:Y:S01]  /*0e90*/  SHF.R.S32.HI R11, RZ, 0x1f, R10 ;  /* 0x0000001fff0b7819 */ /* 0x000fe2000001140a */
[----:B------:R-:W-:Y:S01]  /*0ea0*/  IMAD.WIDE.U32 R4, R15, UR16, R4 ;  /* 0x000000100f047c25 */ /* 0x000fe2000f8e0004 */
[----:B------:R-:W-:Y:S02]  /*0eb0*/  LEA R6, P1, R8, UR18, 0x2 ;  /* 0x0000001208067c11 */ /* 0x000fe4000f8210ff */
[----:B------:R-:W-:Y:S01]  /*0ec0*/  LEA.HI.X R3, R12, UR19, R3, 0x2, P0 ;  /* 0x000000130c037c11 */ /* 0x000fe200080f1403 */
[----:B------:R-:W-:Y:S01]  /*0ed0*/  IMAD.IADD R7, R23, 0x1, R9 ;  /* 0x0000000117077824 */ /* 0x000fe200078e0209 */
[----:B------:R-:W-:Y:S01]  /*0ee0*/  LEA R12, P0, R4, UR18, 0x2 ;  /* 0x00000012040c7c11 */ /* 0x000fe2000f8010ff */
[----:B------:R-:W-:-:S02]  /*0ef0*/  IMAD.WIDE.U32 R10, R15, UR16, R10 ;  /* 0x000000100f0a7c25 */ /* 0x000fc4000f8e000a */
[----:B------:R-:W2:Y:S01]  /*0f00*/  LDG.E R2, desc[UR8][R2.64] ;  /* 0x0000000802027981 */ /* 0x000ea2000c1e1900 */
[----:B------:R-:W-:Y:S01]  /*0f10*/  LEA.HI.X R7, R8, UR19, R7, 0x2, P1 ;  /* 0x0000001308077c11 */ /* 0x000fe200088f1407 */
[C---:B------:R-:W-:Y:S01]  /*0f20*/  IMAD.IADD R5, R23.reuse, 0x1, R5 ;  /* 0x0000000117057824 */ /* 0x040fe200078e0205 */
[----:B------:R-:W-:Y:S01]  /*0f30*/  LEA R8, P1, R10, UR18, 0x2 ;  /* 0x000000120a087c11 */ /* 0x000fe2000f8210ff */
[----:B------:R-:W-:Y:S02]  /*0f40*/  IMAD.IADD R23, R23, 0x1, R11 ;  /* 0x0000000117177824 */ /* 0x000fe400078e020b */
[----:B------:R-:W3:Y:S01]  /*0f50*/  LDG.E R6, desc[UR8][R6.64] ;  /* 0x0000000806067981 */ /* 0x000ee2000c1e1900 */
[----:B------:R-:W-:Y:S02]  /*0f60*/  LEA.HI.X R13, R4, UR19, R5, 0x2, P0 ;  /* 0x00000013040d7c11 */ /* 0x000fe400080f1405 */
[----:B------:R-:W-:-:S03]  /*0f70*/  LEA.HI.X R9, R10, UR19, R23, 0x2, P1 ;  /* 0x000000130a097c11 */ /* 0x000fc600088f1417 */
[----:B------:R-:W4:Y:S04]  /*0f80*/  LDG.E R12, desc[UR8][R12.64] ;  /* 0x000000080c0c7981 */ /* 0x000f28000c1e1900 */
[----:B------:R-:W5:Y:S01]  /*0f90*/  LDG.E R8, desc[UR8][R8.64] ;  /* 0x0000000808087981 */ /* 0x000f62000c1e1900 */
[----:B------:R-:W-:-:S04]  /*0fa0*/  LEA R4, R16, UR6, 0x2 ;  /* 0x0000000610047c11 */ /* 0x000fc8000f8e10ff */
[----:B------:R-:W-:-:S05]  /*0fb0*/  LEA R5, R21, R4, 0x2 ;  /* 0x0000000415057211 */ /* 0x000fca00078e10ff */
[----:B------:R-:W-:-:S04]  /*0fc0*/  IMAD R10, R21, 0x4, R5 ;  /* 0x00000004150a7824 */ /* 0x000fc800078e0205 */
[C---:B------:R-:W-:Y:S02]  /*0fd0*/  IMAD R11, R21.reuse, 0x4, R10 ;  /* 0x00000004150b7824 */ /* 0x040fe400078e020a */
[----:B------:R-:W-:-:S05]  /*0fe0*/  IMAD R16, R21, 0x4, R16 ;  /* 0x0000000415107824 */ /* 0x000fca00078e0210 */
[----:B------:R-:W-:Y:S01]  /*0ff0*/  ISETP.GE.AND P0, PT, R16, R20, PT ;  /* 0x000000141000720c */ /* 0x000fe20003f06270 */
[----:B--2---:R0:W-:Y:S04]  /*1000*/  STS [R4], R2 ;  /* 0x0000000204007388 */ /* 0x0041e80000000800 */
[----:B---3--:R0:W-:Y:S04]  /*1010*/  STS [R5], R6 ;  /* 0x0000000605007388 */ /* 0x0081e80000000800 */
[----:B----4-:R0:W-:Y:S04]  /*1020*/  STS [R10], R12 ;  /* 0x0000000c0a007388 */ /* 0x0101e80000000800 */
[----:B-----5:R0:W-:Y:S01]  /*1030*/  STS [R11], R8 ;  /* 0x000000080b007388 */ /* 0x0201e20000000800 */
[----:B------:R-:W-:Y:S05]  /*1040*/  @!P0 BRA `(.L_x_11) ;  /* 0xfffffffc00608947 */ /* 0x000fea000383ffff */
.L_x_7:
[----:B------:R-:W-:Y:S05]  /*1050*/  BSYNC.RECONVERGENT B0 ;  /* 0x0000000000007941 */ /* 0x000fea0003800200 */
.L_x_6:
[----:B------:R-:W-:Y:S01]  /*1060*/  BAR.SYNC.DEFER_BLOCKING 0x0 ;  /* 0x0000000000007b1d */ /* 0x000fe20000010000 */
[----:B------:R-:W-:Y:S02]  /*1070*/  ISETP.GE.AND P0, PT, R17, R20, PT ;  /* 0x000000141100720c */ /* 0x000fe40003f06270 */
[----:B0-----:R-:W-:Y:S02]  /*1080*/  SHF.R.S32.HI R2, RZ, 0x1f, R18 ;  /* 0x0000001fff027819 */ /* 0x001fe40000011412 */
[----:B------:R-:W-:-:S04]  /*1090*/  IADD3 R18, P1, PT, R18, R19, RZ ;  /* 0x0000001312127210 */ /* 0x000fc80007f3e0ff */
[----:B------:R-:W-:-:S05]  /*10a0*/  LEA.HI.X.SX32 R19, R19, R2, 0x1, P1 ;  /* 0x0000000213137211 */ /* 0x000fca00008f0eff */
[----:B------:R-:W-:Y:S05]  /*10b0*/  @P0 EXIT ;  /* 0x000000000000094d */ /* 0x000fea0003800000 */
.L_x_17:
[----:B-1----:R-:W-:Y:S01]  /*10c0*/  LEA R2, R17, UR6, 0x2 ;  /* 0x0000000611027c11 */ /* 0x002fe2000f8e10ff */
[----:B0-----:R-:W0:Y:S01]  /*10d0*/  LDC R16, c[0x0][0x3b0] ;  /* 0x0000ec00ff107b82 */ /* 0x001e220000000800 */
[----:B------:R-:W1:Y:S01]  /*10e0*/  LDCU UR4, c[0x0][0x3d0] ;  /* 0x00007a00ff0477ac */ /* 0x000e620008000800 */
[----:B------:R-:W-:Y:S01]  /*10f0*/  BSSY.RECONVERGENT B0, `(.L_x_12) ;  /* 0x000001b000007945 */ /* 0x000fe20003800200 */
[C---:B------:R-:W-:Y:S02]  /*1100*/  ISETP.NE.AND P0, PT, R0.reuse, RZ, PT ;  /* 0x000000ff0000720c */ /* 0x040fe40003f05270 */
[----:B------:R-:W1:Y:S01]  /*1110*/  LDS R2, [R2] ;  /* 0x0000000002027984 */ /* 0x000e620000000800 */
[----:B------:R-:W-:Y:S02]  /*1120*/  SHF.R.S32.HI R12, RZ, 0x1f, R17 ;  /* 0x0000001fff0c7819 */ /* 0x000fe40000011411 */
[----:B0-----:R-:W-:Y:S01]  /*1130*/  ISETP.GE.AND P1, PT, R0, R16, PT ;  /* 0x000000100000720c */ /* 0x001fe20003f26270 */
[----:B-1----:R-:W-:-:S12]  /*1140*/  FMUL R10, R2, UR4 ;  /* 0x00000004020a7c20 */ /* 0x002fd80008400000 */
[----:B------:R-:W-:Y:S05]  /*1150*/  @P1 BRA `(.L_x_13) ;  /* 0x0000000000501947 */ /* 0x000fea0003800000 */
[----:B------:R-:W0:Y:S01]  /*1160*/  LDC.64 R2, c[0x0][0x3c8] ;  /* 0x0000f200ff027b82 */ /* 0x000e220000000a00 */
[----:B------:R-:W-:Y:S01]  /*1170*/  IADD3 R15, P1, PT, R17, R18, RZ ;  /* 0x00000012110f7210 */ /* 0x000fe20007f3e0ff */
[----:B------:R-:W-:-:S03]  /*1180*/  IMAD.MOV.U32 R11, RZ, RZ, R0 ;  /* 0x000000ffff0b7224 */ /* 0x000fc600078e0000 */
[----:B------:R-:W-:-:S03]  /*1190*/  IADD3.X R7, PT, PT, R12, R19, RZ, P1, !PT ;  /* 0x000000130c077210 */ /* 0x000fc60000ffe4ff */
[----:B------:R-:W1:Y:S02]  /*11a0*/  LDC.64 R4, c[0x0][0x3d8] ;  /* 0x0000f600ff047b82 */ /* 0x000e640000000a00 */
[----:B0-----:R-:W-:-:S04]  /*11b0*/  IMAD R6, R7, R2, RZ ;  /* 0x0000000207067224 */ /* 0x001fc800078e02ff */
[----:B------:R-:W-:-:S07]  /*11c0*/  IMAD R13, R15, R3, R6 ;  /* 0x000000030f0d7224 */ /* 0x000fce00078e0206 */
.L_x_14:
[----:B------:R-:W-:Y:S01]  /*11d0*/  LEA R3, R11, UR5, 0x2 ;  /* 0x000000050b037c11 */ /* 0x000fe2000f8e10ff */
[--C-:B0-----:R-:W-:Y:S01]  /*11e0*/  IMAD.MOV.U32 R6, RZ, RZ, R11.reuse ;  /* 0x000000ffff067224 */ /* 0x101fe200078e000b */
[----:B------:R-:W-:-:S04]  /*11f0*/  SHF.R.S32.HI R7, RZ, 0x1f, R11 ;  /* 0x0000001fff077819 */ /* 0x000fc8000001140b */
[----:B------:R-:W0:Y:S01]  /*1200*/  LDS R3, [R3] ;  /* 0x0000000003037984 */ /* 0x000e220000000800 */
[----:B------:R-:W-:Y:S01]  /*1210*/  IMAD.WIDE.U32 R8, R15, R2, R6 ;  /* 0x000000020f087225 */ /* 0x000fe200078e0006 */
[----:B------:R-:W-:-:S03]  /*1220*/  IADD3 R11, PT, PT, R11, UR10, RZ ;  /* 0x0000000a0b0b7c10 */ /* 0x000fc6000fffe0ff */
[----:B------:R-:W-:Y:S01]  /*1230*/  IMAD.IADD R7, R9, 0x1, R13 ;  /* 0x0000000109077824 */ /* 0x000fe200078e020d */
[----:B-1----:R-:W-:-:S04]  /*1240*/  LEA R6, P1, R8, R4, 0x2 ;  /* 0x0000000408067211 */ /* 0x002fc800078210ff */
[----:B------:R-:W-:Y:S02]  /*1250*/  LEA.HI.X R7, R8, R5, R7, 0x2, P1 ;  /* 0x0000000508077211 */ /* 0x000fe400008f1407 */
[----:B------:R-:W-:Y:S01]  /*1260*/  ISETP.GE.AND P1, PT, R11, R16, PT ;  /* 0x000000100b00720c */ /* 0x000fe20003f26270 */
[----:B0-----:R-:W-:-:S05]  /*1270*/  FMUL R9, R10, R3 ;  /* 0x000000030a097220 */ /* 0x001fca0000400000 */
[----:B------:R0:W-:Y:S07]  /*1280*/  REDG.E.ADD.F32.FTZ.RN.STRONG.GPU desc[UR8][R6.64], R9 ;  /* 0x00000009060079a6 */ /* 0x0001ee000c12f308 */
[----:B------:R-:W-:Y:S05]  /*1290*/  @!P1 BRA `(.L_x_14) ;  /* 0xfffffffc00cc9947 */ /* 0x000fea000383ffff */
.L_x_13:
[----:B------:R-:W-:Y:S05]  /*12a0*/  BSYNC.RECONVERGENT B0 ;  /* 0x0000000000007941 */ /* 0x000fea0003800200 */
.L_x_12:
[----:B------:R-:W-:Y:S04]  /*12b0*/  BSSY.RECONVERGENT B0, `(.L_x_15) ;  /* 0x0000008000007945 */ /* 0x000fe80003800200 */
[----:B------:R-:W-:Y:S05]  /*12c0*/  @P0 BRA `(.L_x_16) ;  /* 0x0000000000180947 */ /* 0x000fea0003800000 */
[----:B------:R-:W1:Y:S01]  /*12d0*/  LDCU.64 UR12, c[0x0][0x3e0] ;  /* 0x00007c00ff0c77ac */ /* 0x000e620008000a00 */
[----:B------:R-:W-:-:S05]  /*12e0*/  IADD3 R3, P0, PT, R17, R18, RZ ;  /* 0x0000001211037210 */ /* 0x000fca0007f1e0ff */
[----:B------:R-:W-:Y:S01]  /*12f0*/  IMAD.X R12, R12, 0x1, R19, P0 ;  /* 0x000000010c0c7824 */ /* 0x000fe200000e0613 */
[----:B-1----:R-:W-:-:S04]  /*1300*/  LEA R2, P0, R3, UR12, 0x2 ;  /* 0x0000000c03027c11 */ /* 0x002fc8000f8010ff */
[----:B------:R-:W-:-:S05]  /*1310*/  LEA.HI.X R3, R3, UR13, R12, 0x2, P0 ;  /* 0x0000000d03037c11 */ /* 0x000fca00080f140c */
[----:B------:R1:W-:Y:S04]  /*1320*/  REDG.E.ADD.F32.FTZ.RN.STRONG.GPU desc[UR8][R2.64], R10 ;  /* 0x0000000a020079a6 */ /* 0x0003e8000c12f308 */
.L_x_16:
[----:B------:R-:W-:Y:S05]  /*1330*/  BSYNC.RECONVERGENT B0 ;  /* 0x0000000000007941 */ /* 0x000fea0003800200 */
.L_x_15:
[----:B------:R-:W-:-:S05]  /*1340*/  IMAD.IADD R17, R14, 0x1, R17 ;  /* 0x000000010e117824 */ /* 0x000fca00078e0211 */
[----:B------:R-:W-:-:S13]  /*1350*/  ISETP.GE.AND P0, PT, R17, R20, PT ;  /* 0x000000141100720c */ /* 0x000fda0003f06270 */
[----:B------:R-:W-:Y:S05]  /*1360*/  @!P0 BRA `(.L_x_17) ;  /* 0xfffffffc00548947 */ /* 0x000fea000383ffff */
[----:B------:R-:W-:Y:S05]  /*1370*/  EXIT ;  /* 0x000000000000794d */ /* 0x000fea0003800000 */
.L_x_18:
[----:B------:R-:W-:-:S00]  /*1380*/  BRA `(.L_x_18) ;  /* 0xfffffffc00fc7947 */ /* 0x000fc0000383ffff */
[----:B------:R-:W-:-:S00]  /*1390*/  NOP ;  /* 0x0000000000007918 */ /* 0x000fc00000000000 */
        /* <DEDUP_REMOVED lines=14> */
.L_x_70:


//--------------------- .text._ZN8facebook12deeplearning5torch6detail36_GLOBAL__N__e8799fbd_4_k_cu_1db4edaf17updateGradInputMVEPKfS5_S5_S5_S5_S5_llliPf --------------------------
	.section	.text._ZN8facebook12deeplearning5torch6detail36_GLOBAL__N__e8799fbd_4_k_cu_1db4edaf17updateGradInputMVEPKfS5_S5_S5_S5_S5_llliPf,"ax",@progbits
	.align	128
.text._ZN8facebook12deeplearning5torch6detail36_GLOBAL__N__e8799fbd_4_k_cu_1db4edaf17updateGradInputMVEPKfS5_S5_S5_S5_S5_llliPf:
        .type           _ZN8facebook12deeplearning5torch6detail36_GLOBAL__N__e8799fbd_4_k_cu_1db4edaf17updateGradInputMVEPKfS5_S5_S5_S5_S5_llliPf,@function
        .size           _ZN8facebook12deeplearning5torch6detail36_GLOBAL__N__e8799fbd_4_k_cu_1db4edaf17updateGradInputMVEPKfS5_S5_S5_S5_S5_llliPf,(.L_x_71 - _ZN8facebook12deeplearning5torch6detail36_GLOBAL__N__e8799fbd_4_k_cu_1db4edaf17updateGradInputMVEPKfS5_S5_S5_S5_S5_llliPf)
        .other          _ZN8facebook12deeplearning5torch6detail36_GLOBAL__N__e8799fbd_4_k_cu_1db4edaf17updateGradInputMVEPKfS5_S5_S5_S5_S5_llliPf,@"STO_CUDA_ENTRY STV_DEFAULT"
_ZN8facebook12deeplearning5torch6detail36_GLOBAL__N__e8799fbd_4_k_cu_1db4edaf17updateGradInputMVEPKfS5_S5_S5_S5_S5_llliPf:
[----:B------:R-:W-:Y:S01]  /*0000*/  LDC R1, c[0x0][0x37c] ;  /* 0x0000df00ff017b82 */ /* 0x000fe20000000800 */
[----:B------:R-:W0:Y:S07]  /*0010*/  S2R R7, SR_CTAID.Y ;  /* 0x0000000000077919 */ /* 0x000e2e0000002600 */
[----:B------:R-:W0:Y:S01]  /*0020*/  LDC.64 R2, c[0x0][0x3a8] ;  /* 0x0000ea00ff027b82 */ /* 0x000e220000000a00 */
[----:B------:R-:W1:Y:S07]  /*0030*/  LDCU.64 UR4, c[0x0][0x358] ;  /* 0x00006b00ff0477ac */ /* 0x000e6e0008000a00 */
[----:B------:R-:W2:Y:S01]  /*0040*/  LDC.64 R4, c[0x0][0x390] ;  /* 0x0000e400ff047b82 */ /* 0x000ea20000000a00 */
[----:B------:R-:W3:Y:S01]  /*0050*/  S2R R6, SR_CTAID.X ;  /* 0x0000000000067919 */ /* 0x000ee20000002500 */
[----:B------:R-:W4:Y:S06]  /*0060*/  LDCU UR6, c[0x0][0x3c8] ;  /* 0x00007900ff0677ac */ /* 0x000f2c0008000800 */
[----:B------:R-:W5:Y:S08]  /*0070*/  LDC.64 R10, c[0x0][0x3a0] ;  /* 0x0000e800ff0a7b82 */ /* 0x000f700000000a00 */
[----:B------:R-:W5:Y:S01]  /*0080*/  LDC.64 R12, c[0x0][0x398] ;  /* 0x0000e600ff0c7b82 */ /* 0x000f620000000a00 */
[----:B0-----:R-:W-:-:S06]  /*0090*/  IMAD.WIDE.U32 R2, R7, 0x4, R2 ;  /* 0x0000000407027825 */ /* 0x001fcc00078e0002 */
[----:B-1----:R-:W4:Y:S02]  /*00a0*/  LDG.E R2, desc[UR4][R2.64] ;  /* 0x0000000402027981 */ /* 0x002f24000c1e1900 */
[----:B----4-:R-:W-:-:S06]  /*00b0*/  FADD R0, R2, -0.5 ;  /* 0xbf00000002007421 */ /* 0x010fcc0000000000 */
[----:B------:R-:W0:Y:S02]  /*00c0*/  F2I.TRUNC.NTZ R0, R0 ;  /* 0x0000000000007305 */ /* 0x000e24000020f100 */
[----:B0-----:R-:W-:-:S04]  /*00d0*/  IMAD.SHL.U32 R9, R0, 0x2, RZ ;  /* 0x0000000200097824 */ /* 0x001fc800078e00ff */
[----:B--2---:R-:W-:-:S06]  /*00e0*/  IMAD.WIDE R4, R9, 0x4, R4 ;  /* 0x0000000409047825 */ /* 0x004fcc00078e0204 */
[----:B------:R-:W2:Y:S01]  /*00f0*/  LDG.E R4, desc[UR4][R4.64] ;  /* 0x0000000404047981 */ /* 0x000ea2000c1e1900 */
[----:B------:R-:W3:Y:S01]  /*0100*/  S2R R9, SR_TID.X ;  /* 0x0000000000097919 */ /* 0x000ee20000002100 */
[----:B--2---:R-:W-:-:S04]  /*0110*/  FADD R2, R4, -0.5 ;  /* 0xbf00000004027421 */ /* 0x004fc80000000000 */
[----:B------:R3:W5:Y:S02]  /*0120*/  F2I.TRUNC.NTZ R3, R2 ;  /* 0x0000000200037305 */ /* 0x000764000020f100 */
[----:B---3--:R-:W-:-:S05]  /*0130*/  IMAD R2, R6, 0x80, R9 ;  /* 0x0000008006027824 */ /* 0x008fca00078e0209 */
[----:B------:R-:W-:Y:S01]  /*0140*/  ISETP.GE.AND P0, PT, R2, UR6, PT ;  /* 0x0000000602007c0c */ /* 0x000fe2000bf06270 */
[----:B-----5:R-:W-:-:S04]  /*0150*/  IMAD.WIDE R10, R3, 0x4, R10 ;  /* 0x00000004030a7825 */ /* 0x020fc800078e020a */
[----:B------:R-:W-:-:S08]  /*0160*/  IMAD.WIDE R12, R3, 0x4, R12 ;  /* 0x00000004030c7825 */ /* 0x000fd000078e020c */
[----:B------:R-:W-:Y:S05]  /*0170*/  @P0 EXIT ;  /* 0x000000000000094d */ /* 0x000fea0003800000 */
[----:B------:R-:W2:Y:S01]  /*0180*/  LDG.E R10, desc[UR4][R10.64] ;  /* 0x000000040a0a7981 */ /* 0x000ea2000c1e1900 */
[----:B------:R-:W0:Y:S01]  /*0190*/  LDC.64 R8, c[0x0][0x3b8] ;  /* 0x0000ee00ff087b82 */ /* 0x000e220000000a00 */
[----:B------:R-:W1:Y:S02]  /*01a0*/  LDCU.64 UR6, c[0x0][0x3c0] ;  /* 0x00007800ff0677ac */ /* 0x000e640008000a00 */
[----:B------:R-:W3:Y:S05]  /*01b0*/  LDG.E R12, desc[UR4][R12.64] ;  /* 0x000000040c0c7981 */ /* 0x000eea000c1e1900 */
[----:B------:R-:W4:Y:S01]  /*01c0*/  LDC R5, c[0x0][0x370] ;  /* 0x0000dc00ff057b82 */ /* 0x000f220000000800 */
[----:B-1----:R-:W-:-:S04]  /*01d0*/  IMAD.WIDE.U32 R18, R7, UR6, RZ ;  /* 0x0000000607127c25 */ /* 0x002fc8000f8e00ff */
[----:B------:R-:W-:Y:S01]  /*01e0*/  IMAD R4, R7, UR7, R19 ;  /* 0x0000000707047c24 */ /* 0x000fe2000f8e0213 */
[C-C-:B0-----:R-:W-:Y:S02]  /*01f0*/  SHF.L.U64.HI R0, R8.reuse, 0x5, R9.reuse ;  /* 0x0000000508007819 */ /* 0x141fe40000010209 */
[----:B------:R-:W-:Y:S01]  /*0200*/  SHF.L.U64.HI R9, R8, 0x2, R9 ;  /* 0x0000000208097819 */ /* 0x000fe20000010209 */
[----:B--2---:R-:W-:Y:S01]  /*0210*/  FADD R6, R10, 0.5 ;  /* 0x3f0000000a067421 */ /* 0x004fe20000000000 */
[----:B------:R-:W-:Y:S01]  /*0220*/  SHF.L.U32 R10, R8, 0x2, RZ ;  /* 0x00000002080a7819 */ /* 0x000fe200000006ff */
[----:B---3--:R-:W-:-:S04]  /*0230*/  FADD R3, R12, 0.5 ;  /* 0x3f0000000c037421 */ /* 0x008fc80000000000 */
[----:B------:R-:W0:Y:S08]  /*0240*/  F2I.TRUNC.NTZ R6, R6 ;  /* 0x0000000600067305 */ /* 0x000e30000020f100 */
[----:B------:R-:W1:Y:S01]  /*0250*/  F2I.TRUNC.NTZ R3, R3 ;  /* 0x0000000300037305 */ /* 0x000e62000020f100 */
[----:B0-----:R-:W-:Y:S02]  /*0260*/  SHF.R.S32.HI R11, RZ, 0x1f, R6 ;  /* 0x0000001fff0b7819 */ /* 0x001fe40000011406 */
[----:B-1--4-:R-:W-:-:S07]  /*0270*/  LOP3.LUT R12, R3, 0x7, RZ, 0xc0, !PT ;  /* 0x00000007030c7812 */ /* 0x012fce00078ec0ff */
.L_x_24:
[----:B------:R-:W-:Y:S01]  /*0280*/  ISETP.GE.AND P0, PT, R3, 0x1, PT ;  /* 0x000000010300780c */ /* 0x000fe20003f06270 */
[----:B------:R-:W-:Y:S01]  /*0290*/  IMAD.MOV.U32 R20, RZ, RZ, RZ ;  /* 0x000000ffff147224 */ /* 0x000fe200078e00ff */
[----:B------:R-:W-:-:S11]  /*02a0*/  SHF.R.S32.HI R13, RZ, 0x1f, R2 ;  /* 0x0000001fff0d7819 */ /* 0x000fd60000011402 */
[----:B------:R-:W-:Y:S05]  /*02b0*/  @!P0 BRA `(.L_x_19) ;  /* 0x0000000800888947 */ /* 0x000fea0003800000 */
[----:B------:R-:W-:Y:S02]  /*02c0*/  ISETP.GE.U32.AND P0, PT, R3, 0x8, PT ;  /* 0x000000080300780c */ /* 0x000fe40003f06070 */
[----:B------:R-:W-:-:S11]  /*02d0*/  CS2R R20, SRZ ;  /* 0x0000000000147805 */ /* 0x000fd6000001ff00 */
[----:B------:R-:W-:Y:S05]  /*02e0*/  @!P0 BRA `(.L_x_20) ;  /* 0x0000000400048947 */ /* 0x000fea0003800000 */
[----:B------:R-:W0:Y:S01]  /*02f0*/  LDC.64 R14, c[0x0][0x380] ;  /* 0x0000e000ff0e7b82 */ /* 0x000e220000000a00 */
[----:B------:R-:W1:Y:S01]  /*0300*/  LDCU.64 UR6, c[0x0][0x3b8] ;  /* 0x00007700ff0677ac */ /* 0x000e620008000a00 */
[----:B------:R-:W-:Y:S01]  /*0310*/  MOV R21, R13 ;  /* 0x0000000d00157202 */ /* 0x000fe20000000f00 */
[----:B------:R-:W-:-:S05]  /*0320*/  IMAD.MOV.U32 R20, RZ, RZ, R2 ;  /* 0x000000ffff147224 */ /* 0x000fca00078e0002 */
[----:B------:R-:W2:Y:S01]  /*0330*/  LDC.64 R16, c[0x0][0x388] ;  /* 0x0000e200ff107b82 */ /* 0x000ea20000000a00 */
[----:B-1----:R-:W-:Y:S02]  /*0340*/  IMAD R23, R11, UR6, RZ ;  /* 0x000000060b177c24 */ /* 0x002fe4000f8e02ff */
[----:B------:R-:W-:Y:S01]  /*0350*/  IMAD.WIDE.U32 R20, R6, UR6, R20 ;  /* 0x0000000606147c25 */ /* 0x000fe2000f8e0014 */
[----:B0-----:R-:W-:-:S03]  /*0360*/  LEA R14, P0, R18, R14, 0x2 ;  /* 0x0000000e120e7211 */ /* 0x001fc600078010ff */
[----:B------:R-:W-:Y:S01]  /*0370*/  IMAD R23, R6, UR7, R23 ;  /* 0x0000000706177c24 */ /* 0x000fe2000f8e0217 */
[----:B------:R-:W-:-:S03]  /*0380*/  IADD3 R25, P1, PT, R14, 0x10, RZ ;  /* 0x000000100e197810 */ /* 0x000fc60007f3e0ff */
[----:B------:R-:W-:Y:S01]  /*0390*/  IMAD.IADD R23, R21, 0x1, R23 ;  /* 0x0000000115177824 */ /* 0x000fe200078e0217 */
[----:B------:R-:W-:Y:S02]  /*03a0*/  LEA.HI.X R15, R18, R15, R4, 0x2, P0 ;  /* 0x0000000f120f7211 */ /* 0x000fe400000f1404 */
[C---:B--2---:R-:W-:Y:S02]  /*03b0*/  LEA R22, P2, R20.reuse, R16, 0x2 ;  /* 0x0000001014167211 */ /* 0x044fe400078410ff */
[----:B------:R-:W-:Y:S01]  /*03c0*/  LOP3.LUT R21, R3, 0x7ffffff8, RZ, 0xc0, !PT ;  /* 0x7ffffff803157812 */ /* 0x000fe200078ec0ff */
[----:B------:R-:W-:Y:S01]  /*03d0*/  IMAD.X R26, RZ, RZ, R15, P1 ;  /* 0x000000ffff1a7224 */ /* 0x000fe200008e060f */
[----:B------:R-:W-:Y:S01]  /*03e0*/  LEA.HI.X R23, R20, R17, R23, 0x2, P2 ;  /* 0x0000001114177211 */ /* 0x000fe200010f1417 */
[----:B------:R-:W-:Y:S01]  /*03f0*/  IMAD.MOV.U32 R20, RZ, RZ, RZ ;  /* 0x000000ffff147224 */ /* 0x000fe200078e00ff */
[----:B------:R-:W-:-:S07]  /*0400*/  IADD3 R24, PT, PT, -R21, RZ, RZ ;  /* 0x000000ff15187210 */ /* 0x000fce0007ffe1ff */
.L_x_21:
[----:B------:R-:W-:Y:S01]  /*0410*/  IMAD.MOV.U32 R16, RZ, RZ, R25 ;  /* 0x000000ffff107224 */ /* 0x000fe200078e0019 */
[----:B------:R-:W-:Y:S02]  /*0420*/  MOV R17, R26 ;  /* 0x0000001a00117202 */ /* 0x000fe40000000f00 */
[----:B------:R-:W2:Y:S04]  /*0430*/  LDG.E R26, desc[UR4][R22.64] ;  /* 0x00000004161a7981 */ /* 0x000ea8000c1e1900 */
[----:B------:R-:W2:Y:S01]  /*0440*/  LDG.E R25, desc[UR4][R16.64+-0x10] ;  /* 0xfffff00410197981 */ /* 0x000ea2000c1e1900 */
[----:B------:R-:W-:-:S05]  /*0450*/  IADD3 R14, P0, PT, R22, R10, RZ ;  /* 0x0000000a160e7210 */ /* 0x000fca0007f1e0ff */
[----:B------:R-:W-:Y:S01]  /*0460*/  IMAD.X R15, R23, 0x1, R9, P0 ;  /* 0x00000001170f7824 */ /* 0x000fe200000e0609 */
[----:B------:R-:W-:Y:S01]  /*0470*/  IADD3 R28, P0, PT, R14, R10, RZ ;  /* 0x0000000a0e1c7210 */ /* 0x000fe20007f1e0ff */
[----:B--2---:R-:W-:-:S03]  /*0480*/  FFMA R25, R25, R26, R20 ;  /* 0x0000001a19197223 */ /* 0x004fc60000000014 */
[----:B------:R-:W2:Y:S04]  /*0490*/  LDG.E R26, desc[UR4][R14.64] ;  /* 0x000000040e1a7981 */ /* 0x000ea8000c1e1900 */
[----:B------:R-:W2:Y:S01]  /*04a0*/  LDG.E R20, desc[UR4][R16.64+-0xc] ;  /* 0xfffff40410147981 */ /* 0x000ea2000c1e1900 */
[----:B------:R-:W-:-:S05]  /*04b0*/  IMAD.X R29, R15, 0x1, R9, P0 ;  /* 0x000000010f1d7824 */ /* 0x000fca00000e0609 */
[----:B------:R-:W3:Y:S01]  /*04c0*/  LDG.E R14, desc[UR4][R28.64] ;  /* 0x000000041c0e7981 */ /* 0x000ee2000c1e1900 */
[----:B--2---:R-:W-:-:S03]  /*04d0*/  FFMA R20, R20, R26, R25 ;  /* 0x0000001a14147223 */ /* 0x004fc60000000019 */
[----:B------:R-:W3:Y:S01]  /*04e0*/  LDG.E R25, desc[UR4][R16.64+-0x8] ;  /* 0xfffff80410197981 */ /* 0x000ee2000c1e1900 */
[----:B------:R-:W-:-:S04]  /*04f0*/  IADD3 R26, P0, PT, R28, R10, RZ ;  /* 0x0000000a1c1a7210 */ /* 0x000fc80007f1e0ff */
[----:B------:R-:W-:-:S05]  /*0500*/  IADD3.X R27, PT, PT, R29, R9, RZ, P0, !PT ;  /* 0x000000091d1b7210 */ /* 0x000fca00007fe4ff */
[----:B------:R-:W2:Y:S01]  /*0510*/  LDG.E R28, desc[UR4][R26.64] ;  /* 0x000000041a1c7981 */ /* 0x000ea2000c1e1900 */
[----:B---3--:R-:W-:-:S03]  /*0520*/  FFMA R20, R25, R14, R20 ;  /* 0x0000000e19147223 */ /* 0x008fc60000000014 */
[----:B------:R-:W2:Y:S01]  /*0530*/  LDG.E R25, desc[UR4][R16.64+-0x4] ;  /* 0xfffffc0410197981 */ /* 0x000ea2000c1e1900 */
[----:B------:R-:W-:-:S05]  /*0540*/  IADD3 R14, P0, PT, R26, R10, RZ ;  /* 0x0000000a1a0e7210 */ /* 0x000fca0007f1e0ff */
[----:B------:R-:W-:-:S05]  /*0550*/  IMAD.X R15, R27, 0x1, R9, P0 ;  /* 0x000000011b0f7824 */ /* 0x000fca00000e0609 */
[----:B------:R-:W3:Y:S01]  /*0560*/  LDG.E R26, desc[UR4][R14.64] ;  /* 0x000000040e1a7981 */ /* 0x000ee2000c1e1900 */
[----:B--2---:R-:W-:-:S03]  /*0570*/  FFMA R20, R25, R28, R20 ;  /* 0x0000001c19147223 */ /* 0x004fc60000000014 */
[----:B------:R-:W3:Y:S01]  /*0580*/  LDG.E R25, desc[UR4][R16.64] ;  /* 0x0000000410197981 */ /* 0x000ee2000c1e1900 */
[----:B------:R-:W-:-:S05]  /*0590*/  IADD3 R28, P0, PT, R14, R10, RZ ;  /* 0x0000000a0e1c7210 */ /* 0x000fca0007f1e0ff */
[----:B------:R-:W-:-:S05]  /*05a0*/  IMAD.X R29, R15, 0x1, R9, P0 ;  /* 0x000000010f1d7824 */ /* 0x000fca00000e0609 */
[----:B------:R-:W2:Y:S01]  /*05b0*/  LDG.E R14, desc[UR4][R28.64] ;  /* 0x000000041c0e7981 */ /* 0x000ea2000c1e1900 */
[----:B---3--:R-:W-:-:S03]  /*05c0*/  FFMA R20, R25, R26, R20 ;  /* 0x0000001a19147223 */ /* 0x008fc60000000014 */
[----:B------:R-:W2:Y:S01]  /*05d0*/  LDG.E R25, desc[UR4][R16.64+0x4] ;  /* 0x0000040410197981 */ /* 0x000ea2000c1e1900 */
[----:B------:R-:W-:-:S04]  /*05e0*/  IADD3 R26, P0, PT, R28, R10, RZ ;  /* 0x0000000a1c1a7210 */ /* 0x000fc80007f1e0ff */
[----:B------:R-:W-:-:S05]  /*05f0*/  IADD3.X R27, PT, PT, R29, R9, RZ, P0, !PT ;  /* 0x000000091d1b7210 */ /* 0x000fca00007fe4ff */
[----:B------:R-:W3:Y:S01]  /*0600*/  LDG.E R28, desc[UR4][R26.64] ;  /* 0x000000041a1c7981 */ /* 0x000ee2000c1e1900 */
[----:B--2---:R-:W-:Y:S01]  /*0610*/  FFMA R20, R25, R14, R20 ;  /* 0x0000000e19147223 */ /* 0x004fe20000000014 */
[----:B------:R-:W-:Y:S02]  /*0620*/  IADD3 R14, P0, PT, R26, R10, RZ ;  /* 0x0000000a1a0e7210 */ /* 0x000fe40007f1e0ff */
[----:B------:R-:W3:Y:S03]  /*0630*/  LDG.E R25, desc[UR4][R16.64+0x8] ;  /* 0x0000080410197981 */ /* 0x000ee6000c1e1900 */
[----:B------:R-:W-:-:S05]  /*0640*/  IMAD.X R15, R27, 0x1, R9, P0 ;  /* 0x000000011b0f7824 */ /* 0x000fca00000e0609 */
[----:B------:R-:W2:Y:S04]  /*0650*/  LDG.E R14, desc[UR4][R14.64] ;  /* 0x000000040e0e7981 */ /* 0x000ea8000c1e1900 */
[----:B------:R-:W2:Y:S01]  /*0660*/  LDG.E R15, desc[UR4][R16.64+0xc] ;  /* 0x00000c04100f7981 */ /* 0x000ea2000c1e1900 */
[----:B------:R-:W-:-:S05]  /*0670*/  VIADD R24, R24, 0x8 ;  /* 0x0000000818187836 */ /* 0x000fca0000000000 */
[----:B------:R-:W-:Y:S02]  /*0680*/  ISETP.NE.AND P0, PT, R24, RZ, PT ;  /* 0x000000ff1800720c */ /* 0x000fe40003f05270 */
[----:B------:R-:W-:-:S05]  /*0690*/  LEA R22, P1, R8, R22, 0x5 ;  /* 0x0000001608167211 */ /* 0x000fca00078228ff */
[----:B------:R-:W-:Y:S02]  /*06a0*/  IMAD.X R23, R23, 0x1, R0, P1 ;  /* 0x0000000117177824 */ /* 0x000fe400008e0600 */
[----:B---3--:R-:W-:Y:S01]  /*06b0*/  FFMA R20, R25, R28, R20 ;  /* 0x0000001c19147223 */ /* 0x008fe20000000014 */
[----:B------:R-:W-:-:S04]  /*06c0*/  IADD3 R25, P2, PT, R16, 0x20, RZ ;  /* 0x0000002010197810 */ /* 0x000fc80007f5e0ff */
[----:B------:R-:W-:Y:S01]  /*06d0*/  IADD3.X R26, PT, PT, RZ, R17, RZ, P2, !PT ;  /* 0x00000011ff1a7210 */ /* 0x000fe200017fe4ff */
[----:B--2---:R-:W-:Y:S01]  /*06e0*/  FFMA R20, R15, R14, R20 ;  /* 0x0000000e0f147223 */ /* 0x004fe20000000014 */
[----:B------:R-:W-:Y:S07]  /*06f0*/  @P0 BRA `(.L_x_21) ;  /* 0xfffffffc00440947 */ /* 0x000fee000383ffff */
.L_x_20:
[----:B------:R-:W-:-:S13]  /*0700*/  ISETP.NE.AND P0, PT, R12, RZ, PT ;  /* 0x000000ff0c00720c */ /* 0x000fda0003f05270 */
[----:B------:R-:W-:Y:S05]  /*0710*/  @!P0 BRA `(.L_x_19) ;  /* 0x0000000400708947 */ /* 0x000fea0003800000 */
[----:B------:R-:W-:-:S05]  /*0720*/  VIADD R14, R12, 0xffffffff ;  /* 0xffffffff0c0e7836 */ /* 0x000fca0000000000 */
[----:B------:R-:W-:-:S13]  /*0730*/  ISETP.GE.U32.AND P0, PT, R14, 0x3, PT ;  /* 0x000000030e00780c */ /* 0x000fda0003f06070 */
[----:B------:R-:W-:Y:S05]  /*0740*/  @!P0 BRA `(.L_x_22) ;  /* 0x0000000000908947 */ /* 0x000fea0003800000 */
[----:B------:R-:W0:Y:S01]  /*0750*/  LDCU.64 UR6, c[0x0][0x3b8] ;  /* 0x00007700ff0677ac */ /* 0x000e220008000a00 */
[----:B------:R-:W1:Y:S01]  /*0760*/  LDC.64 R14, c[0x0][0x380] ;  /* 0x0000e000ff0e7b82 */ /* 0x000e620000000a00 */
[----:B------:R-:W-:Y:S01]  /*0770*/  IADD3 R27, P0, PT, R6, R21, RZ ;  /* 0x00000015061b7210 */ /* 0x000fe20007f1e0ff */
[----:B------:R-:W-:-:S03]  /*0780*/  IMAD.MOV.U32 R23, RZ, RZ, R13 ;  /* 0x000000ffff177224 */ /* 0x000fc600078e000d */
[----:B------:R-:W-:Y:S02]  /*0790*/  IADD3.X R22, PT, PT, RZ, R11, RZ, P0, !PT ;  /* 0x0000000bff167210 */ /* 0x000fe400007fe4ff */
[----:B------:R-:W-:Y:S01]  /*07a0*/  IADD3 R24, P0, PT, R21, R18, RZ ;  /* 0x0000001215187210 */ /* 0x000fe20007f1e0ff */
[----:B------:R-:W2:Y:S03]  /*07b0*/  LDC.64 R16, c[0x0][0x388] ;  /* 0x0000e200ff107b82 */ /* 0x000ea60000000a00 */
[----:B------:R-:W-:Y:S01]  /*07c0*/  IADD3.X R26, PT, PT, RZ, R4, RZ, P0, !PT ;  /* 0x00000004ff1a7210 */ /* 0x000fe200007fe4ff */
[----:B0-----:R-:W-:-:S04]  /*07d0*/  IMAD R22, R22, UR6, RZ ;  /* 0x0000000616167c24 */ /* 0x001fc8000f8e02ff */
[----:B------:R-:W-:Y:S02]  /*07e0*/  IMAD R25, R27, UR7, R22 ;  /* 0x000000071b197c24 */ /* 0x000fe4000f8e0216 */
[----:B------:R-:W-:Y:S01]  /*07f0*/  IMAD.MOV.U32 R22, RZ, RZ, R2 ;  /* 0x000000ffff167224 */ /* 0x000fe200078e0002 */
[----:B-1----:R-:W-:-:S03]  /*0800*/  LEA R14, P1, R24, R14, 0x2 ;  /* 0x0000000e180e7211 */ /* 0x002fc600078210ff */
[----:B------:R-:W-:Y:S01]  /*0810*/  IMAD.WIDE.U32 R22, R27, UR6, R22 ;  /* 0x000000061b167c25 */ /* 0x000fe2000f8e0016 */
[----:B------:R-:W-:-:S03]  /*0820*/  LEA.HI.X R15, R24, R15, R26, 0x2, P1 ;  /* 0x0000000f180f7211 */ /* 0x000fc600008f141a */
[----:B------:R-:W-:Y:S01]  /*0830*/  IMAD.IADD R25, R23, 0x1, R25 ;  /* 0x0000000117197824 */ /* 0x000fe200078e0219 */
[C---:B--2---:R-:W-:Y:S01]  /*0840*/  LEA R16, P0, R22.reuse, R16, 0x2 ;  /* 0x0000001016107211 */ /* 0x044fe200078010ff */
[----:B------:R-:W2:Y:S03]  /*0850*/  LDG.E R23, desc[UR4][R14.64] ;  /* 0x000000040e177981 */ /* 0x000ea6000c1e1900 */
[----:B------:R-:W-:Y:S01]  /*0860*/  LEA.HI.X R17, R22, R17, R25, 0x2, P0 ;  /* 0x0000001116117211 */ /* 0x000fe200000f1419 */
[----:B------:R-:W3:Y:S04]  /*0870*/  LDG.E R29, desc[UR4][R14.64+0x4] ;  /* 0x000004040e1d7981 */ /* 0x000ee8000c1e1900 */
[----:B------:R-:W2:Y:S01]  /*0880*/  LDG.E R26, desc[UR4][R16.64] ;  /* 0x00000004101a7981 */ /* 0x000ea2000c1e1900 */
[----:B------:R-:W-:-:S04]  /*0890*/  IADD3 R24, P0, PT, R16, R10, RZ ;  /* 0x0000000a10187210 */ /* 0x000fc80007f1e0ff */
[----:B------:R-:W-:Y:S01]  /*08a0*/  IADD3 R22, P1, PT, R24, R10, RZ ;  /* 0x0000000a18167210 */ /* 0x000fe20007f3e0ff */
[----:B------:R-:W-:Y:S02]  /*08b0*/  IMAD.X R25, R17, 0x1, R9, P0 ;  /* 0x0000000111197824 */ /* 0x000fe400000e0609 */
[----:B------:R-:W4:Y:S04]  /*08c0*/  LDG.E R17, desc[UR4][R14.64+0x8] ;  /* 0x000008040e117981 */ /* 0x000f28000c1e1900 */
[----:B------:R-:W3:Y:S04]  /*08d0*/  LDG.E R24, desc[UR4][R24.64] ;  /* 0x0000000418187981 */ /* 0x000ee8000c1e1900 */
[----:B------:R-:W5:Y:S01]  /*08e0*/  LDG.E R16, desc[UR4][R14.64+0xc] ;  /* 0x00000c040e107981 */ /* 0x000f62000c1e1900 */
[----:B--2---:R-:W-:Y:S01]  /*08f0*/  FFMA R20, R23, R26, R20 ;  /* 0x0000001a17147223 */ /* 0x004fe20000000014 */
[----:B------:R-:W-:-:S02]  /*0900*/  IADD3 R26, P0, PT, R22, R10, RZ ;  /* 0x0000000a161a7210 */ /* 0x000fc40007f1e0ff */
[----:B------:R-:W-:-:S05]  /*0910*/  IADD3.X R23, PT, PT, R25, R9, RZ, P1, !PT ;  /* 0x0000000919177210 */ /* 0x000fca0000ffe4ff */
[----:B------:R-:W-:Y:S01]  /*0920*/  IMAD.X R27, R23, 0x1, R9, P0 ;  /* 0x00000001171b7824 */ /* 0x000fe200000e0609 */
[----:B------:R-:W4:Y:S05]  /*0930*/  LDG.E R22, desc[UR4][R22.64] ;  /* 0x0000000416167981 */ /* 0x000f2a000c1e1900 */
[----:B------:R-:W5:Y:S01]  /*0940*/  LDG.E R27, desc[UR4][R26.64] ;  /* 0x000000041a1b7981 */ /* 0x000f62000c1e1900 */
[----:B---3--:R-:W-:Y:S01]  /*0950*/  FFMA R20, R29, R24, R20 ;  /* 0x000000181d147223 */ /* 0x008fe20000000014 */
[----:B------:R-:W-:-:S03]  /*0960*/  VIADD R21, R21, 0x4 ;  /* 0x0000000415157836 */ /* 0x000fc60000000000 */
[----:B----4-:R-:W-:-:S04]  /*0970*/  FFMA R20, R17, R22, R20 ;  /* 0x0000001611147223 */ /* 0x010fc80000000014 */
[----:B-----5:R-:W-:-:S07]  /*0980*/  FFMA R20, R16, R27, R20 ;  /* 0x0000001b10147223 */ /* 0x020fce0000000014 */
.L_x_22:
[----:B------:R-:W-:-:S13]  /*0990*/  LOP3.LUT P0, R14, R3, 0x3, RZ, 0xc0, !PT ;  /* 0x00000003030e7812 */ /* 0x000fda000780c0ff */
[----:B------:R-:W-:Y:S05]  /*09a0*/  @!P0 BRA `(.L_x_19) ;  /* 0x0000000000cc8947 */ /* 0x000fea0003800000 */
[----:B------:R-:W-:Y:S02]  /*09b0*/  ISETP.NE.AND P1, PT, R14, 0x1, PT ;  /* 0x000000010e00780c */ /* 0x000fe40003f25270 */
[----:B------:R-:W-:-:S04]  /*09c0*/  LOP3.LUT R15, R3, 0x1, RZ, 0xc0, !PT ;  /* 0x00000001030f7812 */ /* 0x000fc800078ec0ff */
[----:B------:R-:W-:-:S07]  /*09d0*/  ISETP.NE.U32.AND P0, PT, R15, 0x1, PT ;  /* 0x000000010f00780c */ /* 0x000fce0003f05070 */
[----:B------:R-:W-:Y:S06]  /*09e0*/  @!P1 BRA `(.L_x_23) ;  /* 0x0000000000689947 */ /* 0x000fec0003800000 */
        /* <DEDUP_REMOVED lines=10> */
[----:B------:R-:W-:-:S04]  /*0a90*/  IMAD.MOV.U32 R22, RZ, RZ, R2 ;  /* 0x000000ffff167224 */ /* 0x000fc800078e0002 */
[----:B------:R-:W-:-:S04]  /*0aa0*/  IMAD.WIDE.U32 R22, R27, UR6, R22 ;  /* 0x000000061b167c25 */ /* 0x000fc8000f8e0016 */
[----:B------:R-:W-:Y:S01]  /*0ab0*/  IMAD.IADD R25, R23, 0x1, R25 ;  /* 0x0000000117197824 */ /* 0x000fe200078e0219 */
[----:B-1----:R-:W-:Y:S02]  /*0ac0*/  LEA R16, P1, R22, R16, 0x2 ;  /* 0x0000001016107211 */ /* 0x002fe400078210ff */
[----:B--2---:R-:W-:Y:S02]  /*0ad0*/  LEA R14, P2, R24, R14, 0x2 ;  /* 0x0000000e180e7211 */ /* 0x004fe400078410ff */
[----:B------:R-:W-:Y:S02]  /*0ae0*/  LEA.HI.X R17, R22, R17, R25, 0x2, P1 ;  /* 0x0000001116117211 */ /* 0x000fe400008f1419 */
[----:B------:R-:W-:Y:S02]  /*0af0*/  IADD3 R22, P1, PT, R16, R10, RZ ;  /* 0x0000000a10167210 */ /* 0x000fe40007f3e0ff */
[----:B------:R-:W-:Y:S01]  /*0b00*/  LEA.HI.X R15, R24, R15, R26, 0x2, P2 ;  /* 0x0000000f180f7211 */ /* 0x000fe200010f141a */
[----:B------:R-:W2:Y:S02]  /*0b10*/  LDG.E R16, desc[UR4][R16.64] ;  /* 0x0000000410107981 */ /* 0x000ea4000c1e1900 */
[----:B------:R-:W-:-:S02]  /*0b20*/  IMAD.X R23, R17, 0x1, R9, P1 ;  /* 0x0000000111177824 */ /* 0x000fc400008e0609 */
[----:B------:R-:W2:Y:S04]  /*0b30*/  LDG.E R25, desc[UR4][R14.64] ;  /* 0x000000040e197981 */ /* 0x000ea8000c1e1900 */
[----:B------:R-:W3:Y:S04]  /*0b40*/  LDG.E R22, desc[UR4][R22.64] ;  /* 0x0000000416167981 */ /* 0x000ee8000c1e1900 */
[----:B------:R-:W3:Y:S01]  /*0b50*/  LDG.E R27, desc[UR4][R14.64+0x4] ;  /* 0x000004040e1b7981 */ /* 0x000ee2000c1e1900 */
[----:B------:R-:W-:Y:S01]  /*0b60*/  IADD3 R21, PT, PT, R21, 0x2, RZ ;  /* 0x0000000215157810 */ /* 0x000fe20007ffe0ff */
[----:B--2---:R-:W-:-:S04]  /*0b70*/  FFMA R20, R25, R16, R20 ;  /* 0x0000001019147223 */ /* 0x004fc80000000014 */
[----:B---3--:R-:W-:-:S07]  /*0b80*/  FFMA R20, R27, R22, R20 ;  /* 0x000000161b147223 */ /* 0x008fce0000000014 */
.L_x_23:
[----:B------:R-:W-:Y:S05]  /*0b90*/  @P0 BRA `(.L_x_19) ;  /* 0x0000000000500947 */ /* 0x000fea0003800000 */
[----:B------:R-:W0:Y:S01]  /*0ba0*/  LDCU.64 UR6, c[0x0][0x3b8] ;  /* 0x00007700ff0677ac */ /* 0x000e220008000a00 */
[----:B------:R-:W1:Y:S01]  /*0bb0*/  LDC.64 R14, c[0x0][0x380] ;  /* 0x0000e000ff0e7b82 */ /* 0x000e620000000a00 */
[----:B------:R-:W-:Y:S02]  /*0bc0*/  IADD3 R25, P0, PT, R6, R21, RZ ;  /* 0x0000001506197210 */ /* 0x000fe40007f1e0ff */
[----:B------:R-:W-:-:S03]  /*0bd0*/  MOV R23, R13 ;  /* 0x0000000d00177202 */ /* 0x000fc60000000f00 */
[----:B------:R-:W-:Y:S01]  /*0be0*/  IMAD.X R22, RZ, RZ, R11, P0 ;  /* 0x000000ffff167224 */ /* 0x000fe200000e060b */
[----:B------:R-:W-:Y:S01]  /*0bf0*/  IADD3 R21, P0, PT, R21, R18, RZ ;  /* 0x0000001215157210 */ /* 0x000fe20007f1e0ff */
[----:B------:R-:W2:Y:S02]  /*0c00*/  LDC.64 R16, c[0x0][0x388] ;  /* 0x0000e200ff107b82 */ /* 0x000ea40000000a00 */
[----:B0-----:R-:W-:Y:S02]  /*0c10*/  IMAD R24, R22, UR6, RZ ;  /* 0x0000000616187c24 */ /* 0x001fe4000f8e02ff */
[----:B------:R-:W-:-:S04]  /*0c20*/  IMAD.MOV.U32 R22, RZ, RZ, R2 ;  /* 0x000000ffff167224 */ /* 0x000fc800078e0002 */
[----:B------:R-:W-:Y:S01]  /*0c30*/  IMAD.WIDE.U32 R22, R25, UR6, R22 ;  /* 0x0000000619167c25 */ /* 0x000fe2000f8e0016 */
[----:B-1----:R-:W-:-:S03]  /*0c40*/  LEA R14, P1, R21, R14, 0x2 ;  /* 0x0000000e150e7211 */ /* 0x002fc600078210ff */
[----:B------:R-:W-:Y:S02]  /*0c50*/  IMAD R25, R25, UR7, R24 ;  /* 0x0000000719197c24 */ /* 0x000fe4000f8e0218 */
[----:B------:R-:W-:Y:S02]  /*0c60*/  IMAD.X R24, RZ, RZ, R4, P0 ;  /* 0x000000ffff187224 */ /* 0x000fe400000e0604 */
[----:B------:R-:W-:Y:S01]  /*0c70*/  IMAD.IADD R23, R23, 0x1, R25 ;  /* 0x0000000117177824 */ /* 0x000fe200078e0219 */
[C---:B--2---:R-:W-:Y:S02]  /*0c80*/  LEA R16, P0, R22.reuse, R16, 0x2 ;  /* 0x0000001016107211 */ /* 0x044fe400078010ff */
[----:B------:R-:W-:Y:S02]  /*0c90*/  LEA.HI.X R15, R21, R15, R24, 0x2, P1 ;  /* 0x0000000f150f7211 */ /* 0x000fe400008f1418 */
[----:B------:R-:W-:-:S04]  /*0ca0*/  LEA.HI.X R17, R22, R17, R23, 0x2, P0 ;  /* 0x0000001116117211 */ /* 0x000fc800000f1417 */
[----:B------:R-:W2:Y:S04]  /*0cb0*/  LDG.E R15, desc[UR4][R14.64] ;  /* 0x000000040e0f7981 */ /* 0x000ea8000c1e1900 */
[----:B------:R-:W2:Y:S02]  /*0cc0*/  LDG.E R16, desc[UR4][R16.64] ;  /* 0x0000000410107981 */ /* 0x000ea4000c1e1900 */
[----:B--2---:R-:W-:-:S07]  /*0cd0*/  FFMA R20, R15, R16, R20 ;  /* 0x000000100f147223 */ /* 0x004fce0000000014 */
.L_x_19:
[----:B------:R-:W0:Y:S01]  /*0ce0*/  LDCU.64 UR6, c[0x0][0x3b0] ;  /* 0x00007600ff0677ac */ /* 0x000e220008000a00 */
[-C--:B------:R-:W-:Y:S01]  /*0cf0*/  MOV R14, R2.reuse ;  /* 0x00000002000e7202 */ /* 0x080fe20000000f00 */
[----:B------:R-:W-:Y:S01]  /*0d00*/  IMAD.MOV.U32 R15, RZ, RZ, R13 ;  /* 0x000000ffff0f7224 */ /* 0x000fe200078e000d */
[----:B------:R-:W-:Y:S01]  /*0d10*/  LEA R2, R5, R2, 0x7 ;  /* 0x0000000205027211 */ /* 0x000fe200078e38ff */
[----:B------:R-:W1:Y:S02]  /*0d20*/  LDCU.64 UR8, c[0x0][0x3d0] ;  /* 0x00007a00ff0877ac */ /* 0x000e640008000a00 */
[C---:B0-----:R-:W-:Y:S01]  /*0d30*/  IMAD.WIDE.U32 R16, R7.reuse, UR6, R14 ;  /* 0x0000000607107c25 */ /* 0x041fe2000f8e000e */
[----:B------:R-:W0:Y:S03]  /*0d40*/  LDCU UR6, c[0x0][0x3c8] ;  /* 0x00007900ff0677ac */ /* 0x000e260008000800 */
[----:B------:R-:W-:Y:S01]  /*0d50*/  IMAD R13, R7, UR7, R17 ;  /* 0x00000007070d7c24 */ /* 0x000fe2000f8e0211 */
[----:B-1----:R-:W-:-:S04]  /*0d60*/  LEA R14, P0, R16, UR8, 0x2 ;  /* 0x00000008100e7c11 */ /* 0x002fc8000f8010ff */
[----:B------:R-:W-:-:S05]  /*0d70*/  LEA.HI.X R15, R16, UR9, R13, 0x2, P0 ;  /* 0x00000009100f7c11 */ /* 0x000fca00080f140d */
[----:B------:R1:W-:Y:S01]  /*0d80*/  STG.E desc[UR4][R14.64], R20 ;  /* 0x000000140e007986 */ /* 0x0003e2000c101904 */
[----:B0-----:R-:W-:-:S13]  /*0d90*/  ISETP.GE.AND P0, PT, R2, UR6, PT ;  /* 0x0000000602007c0c */ /* 0x001fda000bf06270 */
[----:B-1----:R-:W-:Y:S05]  /*0da0*/  @!P0 BRA `(.L_x_24) ;  /* 0xfffffff400348947 */ /* 0x002fea000383ffff */
[----:B------:R-:W-:Y:S05]  /*0db0*/  EXIT ;  /* 0x000000000000794d */ /* 0x000fea0003800000 */
.L_x_25:
        /* <DEDUP_REMOVED lines=12> */
.L_x_71:


//--------------------- .text._ZN8facebook12deeplearning5torch6detail36_GLOBAL__N__e8799fbd_4_k_cu_1db4edaf18updateGradInputLSMEPKfS5_S5_PfS6_S6_S6_lli --------------------------
	.section	.text._ZN8facebook12deeplearning5torch6detail36_GLOBAL__N__e8799fbd_4_k_cu_1db4edaf18updateGradInputLSMEPKfS5_S5_PfS6_S6_S6_lli,"ax",@progbits
	.align	128
.text._ZN8facebook12deeplearning5torch6detail36_GLOBAL__N__e8799fbd_4_k_cu_1db4edaf18updateGradInputLSMEPKfS5_S5_PfS6_S6_S6_lli:
        .type           _ZN8facebook12deeplearning5torch6detail36_GLOBAL__N__e8799fbd_4_k_cu_1db4edaf18updateGradInputLSMEPKfS5_S5_PfS6_S6_S6_lli,@function
        .size           _ZN8facebook12deeplearning5torch6detail36_GLOBAL__N__e8799fbd_4_k_cu_1db4edaf18updateGradInputLSMEPKfS5_S5_PfS6_S6_S6_lli,(.L_x_72 - _ZN8facebook12deeplearning5torch6detail36_GLOBAL__N__e8799fbd_4_k_cu_1db4edaf18updateGradInputLSMEPKfS5_S5_PfS6_S6_S6_lli)
        .other          _ZN8facebook12deeplearning5torch6detail36_GLOBAL__N__e8799fbd_4_k_cu_1db4edaf18updateGradInputLSMEPKfS5_S5_PfS6_S6_S6_lli,@"STO_CUDA_ENTRY STV_DEFAULT"
_ZN8facebook12deeplearning5torch6detail36_GLOBAL__N__e8799fbd_4_k_cu_1db4edaf18updateGradInputLSMEPKfS5_S5_PfS6_S6_S6_lli:
[----:B------:R-:W-:Y:S01]  /*0000*/  LDC R1, c[0x0][0x37c] ;  /* 0x0000df00ff017b82 */ /* 0x000fe20000000800 */
[----:B------:R-:W0:Y:S07]  /*0010*/  S2R R6, SR_CTAID.X ;  /* 0x0000000000067919 */ /* 0x000e2e0000002500 */
[----:B------:R-:W0:Y:S01]  /*0020*/  LDC.64 R2, c[0x0][0x380] ;  /* 0x0000e000ff027b82 */ /* 0x000e220000000a00 */
[----:B------:R-:W1:Y:S01]  /*0030*/  LDCU.64 UR4, c[0x0][0x358] ;  /* 0x00006b00ff0477ac */ /* 0x000e620008000a00 */
[----:B------:R-:W2:Y:S06]  /*0040*/  S2R R4, SR_CTAID.Y ;  /* 0x0000000000047919 */ /* 0x000eac0000002600 */
[----:B------:R-:W3:Y:S01]  /*0050*/  LDC.64 R8, c[0x0][0x388] ;  /* 0x0000e200ff087b82 */ /* 0x000ee20000000a00 */
[----:B0-----:R-:W-:-:S06]  /*0060*/  IMAD.WIDE.U32 R2, R6, 0x4, R2 ;  /* 0x0000000406027825 */ /* 0x001fcc00078e0002 */
[----:B-1----:R-:W4:Y:S01]  /*0070*/  LDG.E R2, desc[UR4][R2.64] ;  /* 0x0000000402027981 */ /* 0x002f22000c1e1900 */
[----:B--2---:R-:W-:-:S13]  /*0080*/  ISETP.NE.AND P0, PT, R4, RZ, PT ;  /* 0x000000ff0400720c */ /* 0x004fda0003f05270 */
[----:B------:R-:W0:Y:S08]  /*0090*/  @!P0 LDC.64 R10, c[0x0][0x3b0] ;  /* 0x0000ec00ff0a8b82 */ /* 0x000e300000000a00 */
[----:B------:R-:W1:Y:S08]  /*00a0*/  @!P0 LDC.64 R18, c[0x0][0x3c0] ;  /* 0x0000f000ff128b82 */ /* 0x000e700000000a00 */
[----:B------:R-:W2:Y:S01]  /*00b0*/  @!P0 LDC.64 R14, c[0x0][0x3a8] ;  /* 0x0000ea00ff0e8b82 */ /* 0x000ea20000000a00 */
[----:B0-----:R-:W-:-:S04]  /*00c0*/  @!P0 LEA R10, P1, R6, R10, 0x2 ;  /* 0x0000000a060a8211 */ /* 0x001fc800078210ff */
[----:B------:R-:W-:-:S05]  /*00d0*/  @!P0 LEA.HI.X R11, R6, R11, RZ, 0x2, P1 ;  /* 0x0000000b060b8211 */ /* 0x000fca00008f14ff */
[----:B------:R0:W5:Y:S01]  /*00e0*/  @!P0 LDG.E R4, desc[UR4][R10.64] ;  /* 0x000000040a048981 */ /* 0x000162000c1e1900 */
[----:B----4-:R-:W-:-:S06]  /*00f0*/  FADD R0, R2, -0.5 ;  /* 0xbf00000002007421 */ /* 0x010fcc0000000000 */
[----:B------:R-:W4:Y:S02]  /*0100*/  F2I.TRUNC.NTZ R0, R0 ;  /* 0x0000000000007305 */ /* 0x000f24000020f100 */
[----:B----4-:R-:W-:-:S05]  /*0110*/  SHF.L.U32 R5, R0, 0x1, RZ ;  /* 0x0000000100057819 */ /* 0x010fca00000006ff */
[----:B---3--:R-:W-:-:S05]  /*0120*/  IMAD.WIDE R8, R5, 0x4, R8 ;  /* 0x0000000405087825 */ /* 0x008fca00078e0208 */
[----:B------:R-:W3:Y:S01]  /*0130*/  LDG.E R5, desc[UR4][R8.64] ;  /* 0x0000000408057981 */ /* 0x000ee2000c1e1900 */
[----:B------:R-:W4:Y:S01]  /*0140*/  LDCU UR6, c[0x0][0x3c8] ;  /* 0x00007900ff0677ac */ /* 0x000f220008000800 */
[C---:B-1----:R-:W-:Y:S01]  /*0150*/  @!P0 IMAD.WIDE.U32 R2, R6.reuse, R18, RZ ;  /* 0x0000001206028225 */ /* 0x042fe200078e00ff */
[----:B------:R-:W1:Y:S03]  /*0160*/  S2R R0, SR_TID.X ;  /* 0x0000000000007919 */ /* 0x000e660000002100 */
[----:B------:R-:W-:Y:S01]  /*0170*/  @!P0 IMAD R19, R6, R19, R3 ;  /* 0x0000001306138224 */ /* 0x000fe200078e0203 */
[----:B--2---:R-:W-:-:S04]  /*0180*/  @!P0 LEA R18, P1, R2, R14, 0x2 ;  /* 0x0000000e02128211 */ /* 0x004fc800078210ff */
[----:B------:R-:W-:Y:S02]  /*0190*/  @!P0 LEA.HI.X R19, R2, R15, R19, 0x2, P1 ;  /* 0x0000000f02138211 */ /* 0x000fe400008f1413 */
[----:B------:R-:W-:Y:S02]  /*01a0*/  @!P0 MOV R2, R18 ;  /* 0x0000001200028202 */ /* 0x000fe40000000f00 */
[----:B------:R-:W-:Y:S02]  /*01b0*/  @!P0 MOV R3, R19 ;  /* 0x0000001300038202 */ /* 0x000fe40000000f00 */
[----:B----4-:R-:W-:Y:S01]  /*01c0*/  MOV R7, UR6 ;  /* 0x0000000600077c02 */ /* 0x010fe20008000f00 */
[----:B---3--:R-:W-:Y:S02]  /*01d0*/  FADD R12, R5, -0.5 ;  /* 0xbf000000050c7421 */ /* 0x008fe40000000000 */
[----:B------:R-:W2:Y:S02]  /*01e0*/  LDC R5, c[0x0][0x360] ;  /* 0x0000d800ff057b82 */ /* 0x000ea40000000800 */
[----:B------:R-:W3:Y:S02]  /*01f0*/  F2I.TRUNC.NTZ R13, R12 ;  /* 0x0000000c000d7305 */ /* 0x000ee4000020f100 */
[----:B---3--:R-:W-:Y:S01]  /*0200*/  @!P0 IMAD.WIDE R2, R13, 0x4, R2 ;  /* 0x000000040d028825 */ /* 0x008fe200078e0202 */
[----:B01----:R-:W-:Y:S06]  /*0210*/  @!P0 BRA `(.L_x_26) ;  /* 0x0000000000548947 */ /* 0x003fec0003800000 */
[----:B------:R-:W0:Y:S01]  /*0220*/  LDC.64 R10, c[0x0][0x390] ;  /* 0x0000e400ff0a7b82 */ /* 0x000e220000000a00 */
[----:B------:R-:W3:Y:S07]  /*0230*/  LDG.E R8, desc[UR4][R8.64+0x4] ;  /* 0x0000040408087981 */ /* 0x000eee000c1e1900 */
[----:B------:R-:W1:Y:S08]  /*0240*/  LDC.64 R14, c[0x0][0x3a0] ;  /* 0x0000e800ff0e7b82 */ /* 0x000e700000000a00 */
[----:B------:R-:W4:Y:S01]  /*0250*/  LDC.64 R18, c[0x0][0x3b8] ;  /* 0x0000ee00ff127b82 */ /* 0x000f220000000a00 */
[----:B0-----:R-:W-:-:S07]  /*0260*/  IMAD.WIDE R10, R13, 0x4, R10 ;  /* 0x000000040d0a7825 */ /* 0x001fce00078e020a */
[----:B------:R-:W0:Y:S01]  /*0270*/  LDC.64 R2, c[0x0][0x398] ;  /* 0x0000e600ff027b82 */ /* 0x000e220000000a00 */
[----:B------:R-:W2:Y:S01]  /*0280*/  LDG.E R10, desc[UR4][R10.64] ;  /* 0x000000040a0a7981 */ /* 0x000ea2000c1e1900 */
[----:B-1----:R-:W-:-:S04]  /*0290*/  LEA R14, P0, R6, R14, 0x2 ;  /* 0x0000000e060e7211 */ /* 0x002fc800078010ff */
[----:B------:R-:W-:-:S05]  /*02a0*/  LEA.HI.X R15, R6, R15, RZ, 0x2, P0 ;  /* 0x0000000f060f7211 */ /* 0x000fca00000f14ff */
[----:B-----5:R1:W5:Y:S01]  /*02b0*/  LDG.E R4, desc[UR4][R14.64] ;  /* 0x000000040e047981 */ /* 0x020362000c1e1900 */
[----:B----4-:R-:W-:-:S04]  /*02c0*/  IMAD.WIDE.U32 R12, R6, R18, RZ ;  /* 0x00000012060c7225 */ /* 0x010fc800078e00ff */
[----:B------:R-:W-:Y:S01]  /*02d0*/  IMAD R6, R6, R19, R13 ;  /* 0x0000001306067224 */ /* 0x000fe200078e020d */
[----:B0-----:R-:W-:-:S04]  /*02e0*/  LEA R18, P0, R12, R2, 0x2 ;  /* 0x000000020c127211 */ /* 0x001fc800078010ff */
[----:B------:R-:W-:Y:S02]  /*02f0*/  LEA.HI.X R19, R12, R3, R6, 0x2, P0 ;  /* 0x000000030c137211 */ /* 0x000fe400000f1406 */
[----:B------:R-:W-:Y:S02]  /*0300*/  MOV R2, R18 ;  /* 0x0000001200027202 */ /* 0x000fe40000000f00 */
[----:B------:R-:W-:Y:S01]  /*0310*/  MOV R3, R19 ;  /* 0x0000001300037202 */ /* 0x000fe20000000f00 */
[----:B---3--:R-:W-:-:S04]  /*0320*/  FADD R16, R8, -0.5 ;  /* 0xbf00000008107421 */ /* 0x008fc80000000000 */
[----:B------:R-:W0:Y:S01]  /*0330*/  F2I.TRUNC.NTZ R17, R16 ;  /* 0x0000001000117305 */ /* 0x000e22000020f100 */
[----:B--2---:R-:W-:-:S07]  /*0340*/  FADD R7, R10, 0.5 ;  /* 0x3f0000000a077421 */ /* 0x004fce0000000000 */
[----:B------:R-:W3:Y:S01]  /*0350*/  F2I.TRUNC.NTZ R7, R7 ;  /* 0x0000000700077305 */ /* 0x000ee2000020f100 */
[----:B01----:R-:W-:-:S07]  /*0360*/  IMAD.WIDE R2, R17, 0x4, R2 ;  /* 0x0000000411027825 */ /* 0x003fce00078e0202 */
.L_x_26:
[----:B---3--:R-:W-:Y:S01]  /*0370*/  ISETP.GE.AND P0, PT, R0, R7, PT ;  /* 0x000000070000720c */ /* 0x008fe20003f06270 */
[----:B------:R-:W-:Y:S01]  /*0380*/  BSSY.RECONVERGENT B0, `(.L_x_27) ;  /* 0x0000072000007945 */ /* 0x000fe20003800200 */
[----:B------:R-:W-:Y:S02]  /*0390*/  MOV R8, R18 ;  /* 0x0000001200087202 */ /* 0x000fe40000000f00 */
[----:B------:R-:W-:-:S09]  /*03a0*/  MOV R9, R19 ;  /* 0x0000001300097202 */ /* 0x000fd20000000f00 */
[----:B------:R-:W-:Y:S05]  /*03b0*/  @P0 BRA `(.L_x_28) ;  /* 0x0000000400b80947 */ /* 0x000fea0003800000 */
[----:B--2---:R-:W0:Y:S01]  /*03c0*/  I2F.U32.RP R14, R5 ;  /* 0x00000005000e7306 */ /* 0x004e220000209000 */
[----:B------:R-:W-:Y:S01]  /*03d0*/  IADD3 R6, PT, PT, R0, R5, RZ ;  /* 0x0000000500067210 */ /* 0x000fe20007ffe0ff */
[----:B------:R-:W-:Y:S01]  /*03e0*/  BSSY.RECONVERGENT B1, `(.L_x_29) ;  /* 0x0000032000017945 */ /* 0x000fe20003800200 */
[----:B------:R-:W-:Y:S02]  /*03f0*/  ISETP.NE.U32.AND P2, PT, R5, RZ, PT ;  /* 0x000000ff0500720c */ /* 0x000fe40003f45070 */
[CC--:B------:R-:W-:Y:S02]  /*0400*/  ISETP.GE.U32.AND P0, PT, R6.reuse, R7.reuse, PT ;  /* 0x000000070600720c */ /* 0x0c0fe40003f06070 */
[----:B------:R-:W-:Y:S01]  /*0410*/  VIMNMX.U32 R13, PT, PT, R6, R7, !PT ;  /* 0x00000007060d7248 */ /* 0x000fe20007fe0000 */
[----:B0-----:R-:W0:Y:S02]  /*0420*/  MUFU.RCP R14, R14 ;  /* 0x0000000e000e7308 */ /* 0x001e240000001000 */
[----:B0-----:R-:W-:-:S06]  /*0430*/  IADD3 R10, PT, PT, R14, 0xffffffe, RZ ;  /* 0x0ffffffe0e0a7810 */ /* 0x001fcc0007ffe0ff */
[----:B------:R0:W1:Y:S02]  /*0440*/  F2I.FTZ.U32.TRUNC.NTZ R11, R10 ;  /* 0x0000000a000b7305 */ /* 0x000064000021f000 */
[----:B0-----:R-:W-:Y:S01]  /*0450*/  HFMA2 R10, -RZ, RZ, 0, 0 ;  /* 0x00000000ff0a7431 */ /* 0x001fe200000001ff */
[----:B-1----:R-:W-:-:S05]  /*0460*/  IADD3 R12, PT, PT, RZ, -R11, RZ ;  /* 0x8000000bff0c7210 */ /* 0x002fca0007ffe0ff */
[----:B------:R-:W-:Y:S01]  /*0470*/  IMAD R15, R12, R5, RZ ;  /* 0x000000050c0f7224 */ /* 0x000fe200078e02ff */
[----:B------:R-:W-:-:S03]  /*0480*/  SEL R12, RZ, 0x1, P0 ;  /* 0x00000001ff0c7807 */ /* 0x000fc60000000000 */
[----:B------:R-:W-:Y:S01]  /*0490*/  IMAD.HI.U32 R11, R11, R15, R10 ;  /* 0x0000000f0b0b7227 */ /* 0x000fe200078e000a */
[----:B------:R-:W-:-:S05]  /*04a0*/  IADD3 R6, PT, PT, R13, -R6, -R12 ;  /* 0x800000060d067210 */ /* 0x000fca0007ffe80c */
[----:B------:R-:W-:-:S05]  /*04b0*/  IMAD.HI.U32 R11, R11, R6, RZ ;  /* 0x000000060b0b7227 */ /* 0x000fca00078e00ff */
[----:B------:R-:W-:-:S05]  /*04c0*/  IADD3 R10, PT, PT, -R11, RZ, RZ ;  /* 0x000000ff0b0a7210 */ /* 0x000fca0007ffe1ff */
[----:B------:R-:W-:-:S05]  /*04d0*/  IMAD R6, R5, R10, R6 ;  /* 0x0000000a05067224 */ /* 0x000fca00078e0206 */
[----:B------:R-:W-:-:S13]  /*04e0*/  ISETP.GE.U32.AND P0, PT, R6, R5, PT ;  /* 0x000000050600720c */ /* 0x000fda0003f06070 */
[-C--:B------:R-:W-:Y:S02]  /*04f0*/  @P0 IADD3 R6, PT, PT, R6, -R5.reuse, RZ ;  /* 0x8000000506060210 */ /* 0x080fe40007ffe0ff */
[----:B------:R-:W-:Y:S02]  /*0500*/  @P0 IADD3 R11, PT, PT, R11, 0x1, RZ ;  /* 0x000000010b0b0810 */ /* 0x000fe40007ffe0ff */
[----:B------:R-:W-:-:S13]  /*0510*/  ISETP.GE.U32.AND P1, PT, R6, R5, PT ;  /* 0x000000050600720c */ /* 0x000fda0003f26070 */
[----:B------:R-:W-:Y:S02]  /*0520*/  @P1 IADD3 R11, PT, PT, R11, 0x1, RZ ;  /* 0x000000010b0b1810 */ /* 0x000fe40007ffe0ff */
[----:B------:R-:W-:-:S04]  /*0530*/  @!P2 LOP3.LUT R11, RZ, R5, RZ, 0x33, !PT ;  /* 0x00000005ff0ba212 */ /* 0x000fc800078e33ff */
[----:B------:R-:W-:-:S04]  /*0540*/  IADD3 R11, PT, PT, R12, R11, RZ ;  /* 0x0000000b0c0b7210 */ /* 0x000fc80007ffe0ff */
[C---:B------:R-:W-:Y:S02]  /*0550*/  LOP3.LUT R6, R11.reuse, 0x3, RZ, 0xc0, !PT ;  /* 0x000000030b067812 */ /* 0x040fe400078ec0ff */
[----:B------:R-:W-:Y:S02]  /*0560*/  ISETP.GE.U32.AND P1, PT, R11, 0x3, PT ;  /* 0x000000030b00780c */ /* 0x000fe40003f26070 */
[----:B------:R-:W-:Y:S02]  /*0570*/  ISETP.NE.AND P0, PT, R6, 0x3, PT ;  /* 0x000000030600780c */ /* 0x000fe40003f05270 */
[----:B------:R-:W-:-:S11]  /*0580*/  MOV R6, R0 ;  /* 0x0000000000067202 */ /* 0x000fd60000000f00 */
[----:B------:R-:W-:Y:S05]  /*0590*/  @!P0 BRA `(.L_x_30) ;  /* 0x0000000000588947 */ /* 0x000fea0003800000 */
[----:B------:R-:W-:Y:S01]  /*05a0*/  IADD3 R6, PT, PT, R11, 0x1, RZ ;  /* 0x000000010b067810 */ /* 0x000fe20007ffe0ff */
[----:B------:R-:W-:-:S03]  /*05b0*/  IMAD.WIDE.U32 R10, R0, 0x4, R8 ;  /* 0x00000004000a7825 */ /* 0x000fc600078e0008 */
[----:B------:R-:W-:-:S05]  /*05c0*/  LOP3.LUT R12, R6, 0x3, RZ, 0xc0, !PT ;  /* 0x00000003060c7812 */ /* 0x000fca00078ec0ff */
[C---:B------:R-:W-:Y:S01]  /*05d0*/  IMAD R6, R12.reuse, R5, R0 ;  /* 0x000000050c067224 */ /* 0x040fe200078e0200 */
[----:B------:R-:W-:-:S07]  /*05e0*/  IADD3 R12, PT, PT, -R12, RZ, RZ ;  /* 0x000000ff0c0c7210 */ /* 0x000fce0007ffe1ff */
.L_x_31:
[----:B------:R-:W2:Y:S01]  /*05f0*/  LDG.E R13, desc[UR4][R10.64] ;  /* 0x000000040a0d7981 */ /* 0x000ea2000c1e1900 */
[----:B------:R-:W-:Y:S01]  /*0600*/  HFMA2 R14, -RZ, RZ, 0.96630859375, -0.0022525787353515625 ;  /* 0x3bbb989dff0e7431 */ /* 0x000fe200000001ff */
[----:B------:R-:W-:Y:S02]  /*0610*/  MOV R15, 0x437c0000 ;  /* 0x437c0000000f7802 */ /* 0x000fe40000000f00 */
[----:B------:R-:W-:-:S04]  /*0620*/  IADD3 R12, PT, PT, R12, 0x1, RZ ;  /* 0x000000010c0c7810 */ /* 0x000fc80007ffe0ff */
[----:B------:R-:W-:Y:S01]  /*0630*/  ISETP.NE.AND P0, PT, R12, RZ, PT ;  /* 0x000000ff0c00720c */ /* 0x000fe20003f05270 */
[----:B--2--5:R-:W-:-:S04]  /*0640*/  FADD R13, R13, -R4 ;  /* 0x800000040d0d7221 */ /* 0x024fc80000000000 */
[----:B------:R-:W-:-:S04]  /*0650*/  FFMA.SAT R14, R13, R14, 0.5 ;  /* 0x3f0000000d0e7423 */ /* 0x000fc8000000200e */
[----:B------:R-:W-:-:S04]  /*0660*/  FFMA.RM R14, R14, R15, 12582913 ;  /* 0x4b4000010e0e7423 */ /* 0x000fc8000000400f */
[C---:B------:R-:W-:Y:S01]  /*0670*/  FADD R16, R14.reuse, -12583039 ;  /* 0xcb40007f0e107421 */ /* 0x040fe20000000000 */
[----:B------:R-:W-:-:S03]  /*0680*/  SHF.L.U32 R14, R14, 0x17, RZ ;  /* 0x000000170e0e7819 */ /* 0x000fc600000006ff */
[----:B------:R-:W-:-:S04]  /*0690*/  FFMA R16, R13, 1.4426950216293334961, -R16 ;  /* 0x3fb8aa3b0d107823 */ /* 0x000fc80000000810 */
[----:B------:R-:W-:-:S04]  /*06a0*/  FFMA R16, R13, 1.925963033500011079e-08, R16 ;  /* 0x32a570600d107823 */ /* 0x000fc80000000010 */
[----:B------:R-:W0:Y:S02]  /*06b0*/  MUFU.EX2 R13, R16 ;  /* 0x00000010000d7308 */ /* 0x000e240000000800 */
[----:B0-----:R-:W-:-:S05]  /*06c0*/  FMUL R13, R14, R13 ;  /* 0x0000000d0e0d7220 */ /* 0x001fca0000400000 */
[----:B------:R0:W-:Y:S02]  /*06d0*/  STG.E desc[UR4][R10.64], R13 ;  /* 0x0000000d0a007986 */ /* 0x0001e4000c101904 */
[----:B0-----:R-:W-:Y:S01]  /*06e0*/  IMAD.WIDE.U32 R10, R5, 0x4, R10 ;  /* 0x00000004050a7825 */ /* 0x001fe200078e000a */
[----:B------:R-:W-:Y:S06]  /*06f0*/  @P0 BRA `(.L_x_31) ;  /* 0xfffffffc00bc0947 */ /* 0x000fec000383ffff */
.L_x_30:
[----:B------:R-:W-:Y:S05]  /*0700*/  BSYNC.RECONVERGENT B1 ;  /* 0x0000000000017941 */ /* 0x000fea0003800200 */
.L_x_29:
[----:B------:R-:W-:Y:S05]  /*0710*/  @!P1 BRA `(.L_x_28) ;  /* 0x0000000000e09947 */ /* 0x000fea0003800000 */
.L_x_32:
[----:B0-----:R-:W-:-:S05]  /*0720*/  IMAD.WIDE.U32 R10, R6, 0x4, R8 ;  /* 0x00000004060a7825 */ /* 0x001fca00078e0008 */
[----:B------:R-:W2:Y:S01]  /*0730*/  LDG.E R13, desc[UR4][R10.64] ;  /* 0x000000040a0d7981 */ /* 0x000ea2000c1e1900 */
[----:B------:R-:W-:Y:S01]  /*0740*/  HFMA2 R12, -RZ, RZ, 0.96630859375, -0.0022525787353515625 ;  /* 0x3bbb989dff0c7431 */ /* 0x000fe200000001ff */
[----:B------:R-:W-:Y:S01]  /*0750*/  IADD3 R6, PT, PT, R5, R6, RZ ;  /* 0x0000000605067210 */ /* 0x000fe20007ffe0ff */
[----:B--2--5:R-:W-:Y:S01]  /*0760*/  FADD R15, R13, -R4 ;  /* 0x800000040d0f7221 */ /* 0x024fe20000000000 */
[----:B------:R-:W-:-:S03]  /*0770*/  MOV R13, 0x437c0000 ;  /* 0x437c0000000d7802 */ /* 0x000fc60000000f00 */
[----:B------:R-:W-:-:S04]  /*0780*/  FFMA.SAT R14, R15, R12, 0.5 ;  /* 0x3f0000000f0e7423 */ /* 0x000fc8000000200c */
[----:B------:R-:W-:-:S04]  /*0790*/  FFMA.RM R14, R14, R13, 12582913 ;  /* 0x4b4000010e0e7423 */ /* 0x000fc8000000400d */
[C---:B------:R-:W-:Y:S01]  /*07a0*/  FADD R16, R14.reuse, -12583039 ;  /* 0xcb40007f0e107421 */ /* 0x040fe20000000000 */
[----:B------:R-:W-:-:S03]  /*07b0*/  SHF.L.U32 R14, R14, 0x17, RZ ;  /* 0x000000170e0e7819 */ /* 0x000fc600000006ff */
[----:B------:R-:W-:-:S04]  /*07c0*/  FFMA R16, R15, 1.4426950216293334961, -R16 ;  /* 0x3fb8aa3b0f107823 */ /* 0x000fc80000000810 */
[----:B------:R-:W-:-:S04]  /*07d0*/  FFMA R16, R15, 1.925963033500011079e-08, R16 ;  /* 0x32a570600f107823 */ /* 0x000fc80000000010 */
[----:B------:R-:W0:Y:S02]  /*07e0*/  MUFU.EX2 R15, R16 ;  /* 0x00000010000f7308 */ /* 0x000e240000000800 */
[----:B0-----:R-:W-:Y:S01]  /*07f0*/  FMUL R17, R14, R15 ;  /* 0x0000000f0e117220 */ /* 0x001fe20000400000 */
[----:B------:R-:W-:-:S04]  /*0800*/  IMAD.WIDE.U32 R14, R6, 0x4, R8 ;  /* 0x00000004060e7825 */ /* 0x000fc800078e0008 */
[----:B------:R0:W-:Y:S04]  /*0810*/  STG.E desc[UR4][R10.64], R17 ;  /* 0x000000110a007986 */ /* 0x0001e8000c101904 */
[----:B------:R-:W2:Y:S01]  /*0820*/  LDG.E R19, desc[UR4][R14.64] ;  /* 0x000000040e137981 */ /* 0x000ea2000c1e1900 */
[----:B------:R-:W-:-:S05]  /*0830*/  IADD3 R6, PT, PT, R6, R5, RZ ;  /* 0x0000000506067210 */ /* 0x000fca0007ffe0ff */
[----:B0-----:R-:W-:-:S04]  /*0840*/  IMAD.WIDE.U32 R10, R6, 0x4, R8 ;  /* 0x00000004060a7825 */ /* 0x001fc800078e0008 */
[----:B--2---:R-:W-:-:S04]  /*0850*/  FADD R19, R19, -R4 ;  /* 0x8000000413137221 */ /* 0x004fc80000000000 */
        /* <DEDUP_REMOVED lines=23> */
[----:B------:R-:W-:-:S04]  /*09d0*/  IADD3 R6, PT, PT, R6, R5, RZ ;  /* 0x0000000506067210 */ /* 0x000fc80007ffe0ff */
[----:B------:R-:W-:Y:S01]  /*09e0*/  ISETP.GE.AND P0, PT, R6, R7, PT ;  /* 0x000000070600720c */ /* 0x000fe20003f06270 */
[----:B--2---:R-:W-:-:S04]  /*09f0*/  FADD R19, R19, -R4 ;  /* 0x8000000413137221 */ /* 0x004fc80000000000 */
[----:B------:R-:W-:-:S04]  /*0a00*/  FFMA.SAT R12, R19, R12, 0.5 ;  /* 0x3f000000130c7423 */ /* 0x000fc8000000200c */
[----:B------:R-:W-:-:S04]  /*0a10*/  FFMA.RM R12, R12, R13, 12582913 ;  /* 0x4b4000010c0c7423 */ /* 0x000fc8000000400d */
[C---:B------:R-:W-:Y:S01]  /*0a20*/  FADD R16, R12.reuse, -12583039 ;  /* 0xcb40007f0c107421 */ /* 0x040fe20000000000 */
[----:B------:R-:W-:-:S03]  /*0a30*/  SHF.L.U32 R12, R12, 0x17, RZ ;  /* 0x000000170c0c7819 */ /* 0x000fc600000006ff */
[----:B------:R-:W-:-:S04]  /*0a40*/  FFMA R16, R19, 1.4426950216293334961, -R16 ;  /* 0x3fb8aa3b13107823 */ /* 0x000fc80000000810 */
[----:B------:R-:W-:-:S04]  /*0a50*/  FFMA R16, R19, 1.925963033500011079e-08, R16 ;  /* 0x32a5706013107823 */ /* 0x000fc80000000010 */
[----:B------:R-:W1:Y:S02]  /*0a60*/  MUFU.EX2 R13, R16 ;  /* 0x00000010000d7308 */ /* 0x000e640000000800 */
[----:B-1----:R-:W-:-:S05]  /*0a70*/  FMUL R13, R12, R13 ;  /* 0x0000000d0c0d7220 */ /* 0x002fca0000400000 */
[----:B------:R0:W-:Y:S01]  /*0a80*/  STG.E desc[UR4][R14.64], R13 ;  /* 0x0000000d0e007986 */ /* 0x0001e2000c101904 */
[----:B------:R-:W-:Y:S05]  /*0a90*/  @!P0 BRA `(.L_x_32) ;  /* 0xfffffffc00208947 */ /* 0x000fea000383ffff */
.L_x_28:
[----:B------:R-:W-:Y:S05]  /*0aa0*/  BSYNC.RECONVERGENT B0 ;  /* 0x0000000000007941 */ /* 0x000fea0003800200 */
.L_x_27:
[----:B------:R-:W-:Y:S01]  /*0ab0*/  BAR.SYNC.DEFER_BLOCKING 0x0 ;  /* 0x0000000000007b1d */ /* 0x000fe20000010000 */
[----:B------:R-:W-:-:S13]  /*0ac0*/  ISETP.NE.AND P0, PT, R0, RZ, PT ;  /* 0x000000ff0000720c */ /* 0x000fda0003f05270 */
[----:B------:R-:W-:Y:S05]  /*0ad0*/  @P0 EXIT ;  /* 0x000000000000094d */ /* 0x000fea0003800000 */
[----:B------:R-:W2:Y:S02]  /*0ae0*/  LDG.E R0, desc[UR4][R2.64] ;  /* 0x0000000402007981 */ /* 0x000ea4000c1e1900 */
[----:B--2---:R-:W-:-:S05]  /*0af0*/  FADD R5, R0, -1 ;  /* 0xbf80000000057421 */ /* 0x004fca0000000000 */
[----:B------:R-:W-:Y:S01]  /*0b00*/  STG.E desc[UR4][R2.64], R5 ;  /* 0x0000000502007986 */ /* 0x000fe2000c101904 */
[----:B------:R-:W-:Y:S05]  /*0b10*/  EXIT ;  /* 0x000000000000794d */ /* 0x000fea0003800000 */
.L_x_33:
        /* <DEDUP_REMOVED lines=14> */
.L_x_72:


//--------------------- .text._ZN8facebook12deeplearning5torch6detail36_GLOBAL__N__e8799fbd_4_k_cu_1db4edaf25updateOutputWithTargetLSMEPKfS5_S5_S5_PfS6_S6_lliS6_ --------------------------
	.section	.text._ZN8facebook12deeplearning5torch6detail36_GLOBAL__N__e8799fbd_4_k_cu_1db4edaf25updateOutputWithTargetLSMEPKfS5_S5_S5_PfS6_S6_lliS6_,"ax",@progbits
	.align	128
.text._ZN8facebook12deeplearning5torch6detail36_GLOBAL__N__e8799fbd_4_k_cu_1db4edaf25updateOutputWithTargetLSMEPKfS5_S5_S5_PfS6_S6_lliS6_:
        .type           _ZN8facebook12deeplearning5torch6detail36_GLOBAL__N__e8799fbd_4_k_cu_1db4edaf25updateOutputWithTargetLSMEPKfS5_S5_S5_PfS6_S6_lliS6_,@function
        .size           _ZN8facebook12deeplearning5torch6detail36_GLOBAL__N__e8799fbd_4_k_cu_1db4edaf25updateOutputWithTargetLSMEPKfS5_S5_S5_PfS6_S6_lliS6_,(.L_x_73 - _ZN8facebook12deeplearning5torch6detail36_GLOBAL__N__e8799fbd_4_k_cu_1db4edaf25updateOutputWithTargetLSMEPKfS5_S5_S5_PfS6_S6_lliS6_)
        .other          _ZN8facebook12deeplearning5torch6detail36_GLOBAL__N__e8799fbd_4_k_cu_1db4edaf25updateOutputWithTargetLSMEPKfS5_S5_S5_PfS6_S6_lliS6_,@"STO_CUDA_ENTRY STV_DEFAULT"
_ZN8facebook12deeplearning5torch6detail36_GLOBAL__N__e8799fbd_4_k_cu_1db4edaf25updateOutputWithTargetLSMEPKfS5_S5_S5_PfS6_S6_lliS6_:
[----:B------:R-:W-:Y:S01]  /*0000*/  LDC R1, c[0x0][0x37c] ;  /* 0x0000df00ff017b82 */ /* 0x000fe20000000800 */
[----:B------:R-:W0:Y:S07]  /*0010*/  S2R R3, SR_CTAID.X ;  /* 0x0000000000037919 */ /* 0x000e2e0000002500 */
[----:B------:R-:W0:Y:S01]  /*0020*/  LDC.64 R4, c[0x0][0x380] ;  /* 0x0000e000ff047b82 */ /* 0x000e220000000a00 */
[----:B------:R-:W1:Y:S07]  /*0030*/  LDCU.64 UR6, c[0x0][0x358] ;  /* 0x00006b00ff0677ac */ /* 0x000e6e0008000a00 */
[----:B------:R-:W2:Y:S01]  /*0040*/  LDC.64 R6, c[0x0][0x388] ;  /* 0x0000e200ff067b82 */ /* 0x000ea20000000a00 */
[----:B0-----:R-:W-:-:S06]  /*0050*/  IMAD.WIDE.U32 R4, R3, 0x4, R4 ;  /* 0x0000000403047825 */ /* 0x001fcc00078e0004 */
[----:B-1----:R-:W3:Y:S01]  /*0060*/  LDG.E R4, desc[UR6][R4.64] ;  /* 0x0000000604047981 */ /* 0x002ee2000c1e1900 */
[----:B------:R-:W0:Y:S01]  /*0070*/  S2R R8, SR_CTAID.Y ;  /* 0x0000000000087919 */ /* 0x000e220000002600 */
[----:B---3--:R-:W-:-:S06]  /*0080*/  FADD R0, R4, -0.5 ;  /* 0xbf00000004007421 */ /* 0x008fcc0000000000 */
[----:B------:R-:W1:Y:S02]  /*0090*/  F2I.TRUNC.NTZ R0, R0 ;  /* 0x0000000000007305 */ /* 0x000e64000020f100 */
[----:B-1----:R-:W-:-:S05]  /*00a0*/  SHF.L.U32 R9, R0, 0x1, RZ ;  /* 0x0000000100097819 */ /* 0x002fca00000006ff */
[----:B--2---:R-:W-:-:S05]  /*00b0*/  IMAD.WIDE R6, R9, 0x4, R6 ;  /* 0x0000000409067825 */ /* 0x004fca00078e0206 */
[----:B------:R-:W2:Y:S01]  /*00c0*/  LDG.E R2, desc[UR6][R6.64] ;  /* 0x0000000606027981 */ /* 0x000ea2000c1e1900 */
[----:B0-----:R-:W-:-:S13]  /*00d0*/  ISETP.NE.AND P0, PT, R8, RZ, PT ;  /* 0x000000ff0800720c */ /* 0x001fda0003f05270 */
[----:B------:R-:W0:Y:S01]  /*00e0*/  @!P0 LDC.64 R10, c[0x0][0x3c0] ;  /* 0x0000f000ff0a8b82 */ /* 0x000e220000000a00 */
[----:B------:R1:W3:Y:S07]  /*00f0*/  @P0 LDG.E R12, desc[UR6][R6.64+0x4] ;  /* 0x00000406060c0981 */ /* 0x0002ee000c1e1900 */
[----:B------:R-:W4:Y:S08]  /*0100*/  @!P0 LDC.64 R14, c[0x0][0x3a8] ;  /* 0x0000ea00ff0e8b82 */ /* 0x000f300000000a00 */
[----:B------:R-:W3:Y:S01]  /*0110*/  @P0 LDC.64 R16, c[0x0][0x3b8] ;  /* 0x0000ee00ff100b82 */ /* 0x000ee20000000a00 */
[----:B0-----:R-:W-:-:S07]  /*0120*/  @!P0 IMAD.WIDE.U32 R8, R3, R10, RZ ;  /* 0x0000000a03088225 */ /* 0x001fce00078e00ff */
[----:B-1----:R-:W0:Y:S01]  /*0130*/  @P0 LDC.64 R6, c[0x0][0x398] ;  /* 0x0000e600ff060b82 */ /* 0x002e220000000a00 */
[----:B------:R-:W-:-:S07]  /*0140*/  @!P0 IMAD R5, R3, R11, R9 ;  /* 0x0000000b03058224 */ /* 0x000fce00078e0209 */
[----:B------:R-:W1:Y:S01]  /*0150*/  @P0 LDC.64 R10, c[0x0][0x390] ;  /* 0x0000e400ff0a0b82 */ /* 0x000e620000000a00 */
[----:B----4-:R-:W-:-:S04]  /*0160*/  @!P0 LEA R4, P1, R8, R14, 0x2 ;  /* 0x0000000e08048211 */ /* 0x010fc800078210ff */
[----:B------:R-:W-:Y:S01]  /*0170*/  @!P0 LEA.HI.X R5, R8, R15, R5, 0x2, P1 ;  /* 0x0000000f08058211 */ /* 0x000fe200008f1405 */
[----:B--2---:R-:W-:-:S04]  /*0180*/  FADD R2, R2, -0.5 ;  /* 0xbf00000002027421 */ /* 0x004fc80000000000 */
[----:B------:R-:W1:Y:S02]  /*0190*/  F2I.TRUNC.NTZ R13, R2 ;  /* 0x00000002000d7305 */ /* 0x000e64000020f100 */
[----:B-1----:R-:W-:-:S06]  /*01a0*/  @P0 IMAD.WIDE R10, R13, 0x4, R10 ;  /* 0x000000040d0a0825 */ /* 0x002fcc00078e020a */
[----:B------:R-:W2:Y:S01]  /*01b0*/  @P0 LDG.E R10, desc[UR6][R10.64] ;  /* 0x000000060a0a0981 */ /* 0x000ea2000c1e1900 */
[----:B------:R-:W-:-:S05]  /*01c0*/  @!P0 IMAD.WIDE R8, R13, 0x4, R4 ;  /* 0x000000040d088825 */ /* 0x000fca00078e0204 */
[----:B------:R-:W5:Y:S01]  /*01d0*/  @!P0 LDG.E R0, desc[UR6][R8.64] ;  /* 0x0000000608008981 */ /* 0x000f62000c1e1900 */
[----:B---3--:R-:W-:Y:S01]  /*01e0*/  @P0 FADD R2, R12, -0.5 ;  /* 0xbf0000000c020421 */ /* 0x008fe20000000000 */
[----:B------:R-:W-:-:S04]  /*01f0*/  @P0 IMAD.WIDE.U32 R12, R3, R16, RZ ;  /* 0x00000010030c0225 */ /* 0x000fc800078e00ff */
[----:B------:R-:W-:Y:S01]  /*0200*/  @P0 IMAD R13, R3, R17, R13 ;  /* 0x00000011030d0224 */ /* 0x000fe200078e020d */
[C---:B0-----:R-:W-:Y:S02]  /*0210*/  @P0 LEA R4, P1, R12.reuse, R6, 0x2 ;  /* 0x000000060c040211 */ /* 0x041fe400078210ff */
[----:B------:R-:W0:Y:S02]  /*0220*/  LDC R6, c[0x0][0x3c8] ;  /* 0x0000f200ff067b82 */ /* 0x000e240000000800 */
[----:B------:R-:W-:-:S06]  /*0230*/  @P0 LEA.HI.X R5, R12, R7, R13, 0x2, P1 ;  /* 0x000000070c050211 */ /* 0x000fcc00008f140d */
[----:B------:R-:W1:Y:S01]  /*0240*/  LDC R12, c[0x0][0x3b0] ;  /* 0x0000ec00ff0c7b82 */ /* 0x000e620000000800 */
[----:B------:R-:W3:Y:S07]  /*0250*/  S2R R7, SR_TID.X ;  /* 0x0000000000077919 */ /* 0x000eee0000002100 */
[----:B------:R-:W4:Y:S01]  /*0260*/  LDC R14, c[0x0][0x3b4] ;  /* 0x0000ed00ff0e7b82 */ /* 0x000f220000000800 */
[----:B------:R-:W1:Y:S01]  /*0270*/  @P0 F2I.TRUNC.NTZ R15, R2 ;  /* 0x00000002000f0305 */ /* 0x000e62000020f100 */
[----:B------:R-:W3:Y:S06]  /*0280*/  LDCU UR4, c[0x0][0x360] ;  /* 0x00006c00ff0477ac */ /* 0x000eec0008000800 */
[----:B-1----:R-:W1:Y:S01]  /*0290*/  @P0 LDC R12, c[0x0][0x3a0] ;  /* 0x0000e800ff0c0b82 */ /* 0x002e620000000800 */
[----:B------:R-:W-:-:S07]  /*02a0*/  @P0 IMAD.WIDE R8, R15, 0x4, R4 ;  /* 0x000000040f080825 */ /* 0x000fce00078e0204 */
[----:B----4-:R-:W4:Y:S01]  /*02b0*/  @P0 LDC R14, c[0x0][0x3a4] ;  /* 0x0000e900ff0e0b82 */ /* 0x010f220000000800 */
[----:B------:R-:W-:Y:S01]  /*02c0*/  BSSY.RECONVERGENT B0, `(.L_x_34) ;  /* 0x000004f000007945 */ /* 0x000fe20003800200 */
[----:B-1----:R-:W-:-:S04]  /*02d0*/  LEA R2, P1, R3, R12, 0x2 ;  /* 0x0000000c03027211 */ /* 0x002fc800078210ff */
[----:B----4-:R-:W-:Y:S01]  /*02e0*/  LEA.HI.X R3, R3, R14, RZ, 0x2, P1 ;  /* 0x0000000e03037211 */ /* 0x010fe200008f14ff */
[----:B--2---:R-:W-:-:S04]  /*02f0*/  @P0 FADD R11, R10, 0.5 ;  /* 0x3f0000000a0b0421 */ /* 0x004fc80000000000 */
[----:B0-----:R-:W3:Y:S01]  /*0300*/  @P0 F2I.TRUNC.NTZ R6, R11 ;  /* 0x0000000b00060305 */ /* 0x001ee2000020f100 */
[----:B------:R0:W5:Y:S01]  /*0310*/  @P0 LDG.E R0, desc[UR6][R8.64] ;  /* 0x0000000608000981 */ /* 0x000162000c1e1900 */
[----:B---3--:R-:W-:Y:S02]  /*0320*/  ISETP.GE.AND P0, PT, R7, R6, PT ;  /* 0x000000060700720c */ /* 0x008fe40003f06270 */
[----:B0-----:R-:W-:Y:S01]  /*0330*/  MOV R8, UR4 ;  /* 0x0000000400087c02 */ /* 0x001fe20008000f00 */
[----:B------:R-:W-:-:S10]  /*0340*/  IMAD.MOV.U32 R10, RZ, RZ, -0x800001 ;  /* 0xff7fffffff0a7424 */ /* 0x000fd400078e00ff */
[----:B------:R-:W-:Y:S05]  /*0350*/  @P0 BRA `(.L_x_35) ;  /* 0x0000000400140947 */ /* 0x000fea0003800000 */
[----:B------:R-:W0:Y:S01]  /*0360*/  I2F.U32.RP R14, R8 ;  /* 0x00000008000e7306 */ /* 0x000e220000209000 */
[C---:B------:R-:W-:Y:S01]  /*0370*/  IMAD.IADD R9, R8.reuse, 0x1, R7 ;  /* 0x0000000108097824 */ /* 0x040fe200078e0207 */
[----:B------:R-:W-:Y:S01]  /*0380*/  IADD3 R15, PT, PT, RZ, -R8, RZ ;  /* 0x80000008ff0f7210 */ /* 0x000fe20007ffe0ff */
[----:B------:R-:W-:Y:S01]  /*0390*/  BSSY.RECONVERGENT B1, `(.L_x_36) ;  /* 0x000002a000017945 */ /* 0x000fe20003800200 */
[----:B------:R-:W-:Y:S02]  /*03a0*/  ISETP.NE.U32.AND P2, PT, R8, RZ, PT ;  /* 0x000000ff0800720c */ /* 0x000fe40003f45070 */
[CC--:B------:R-:W-:Y:S02]  /*03b0*/  ISETP.GE.U32.AND P0, PT, R9.reuse, R6.reuse, PT ;  /* 0x000000060900720c */ /* 0x0c0fe40003f06070 */
[----:B------:R-:W-:Y:S02]  /*03c0*/  VIMNMX.U32 R12, PT, PT, R9, R6, !PT ;  /* 0x00000006090c7248 */ /* 0x000fe40007fe0000 */
[----:B------:R-:W-:-:S04]  /*03d0*/  SEL R13, RZ, 0x1, P0 ;  /* 0x00000001ff0d7807 */ /* 0x000fc80000000000 */
[----:B------:R-:W-:Y:S01]  /*03e0*/  IADD3 R9, PT, PT, R12, -R9, -R13 ;  /* 0x800000090c097210 */ /* 0x000fe20007ffe80d */
[----:B0-----:R-:W0:Y:S02]  /*03f0*/  MUFU.RCP R14, R14 ;  /* 0x0000000e000e7308 */ /* 0x001e240000001000 */
[----:B0-----:R-:W-:-:S06]  /*0400*/  VIADD R10, R14, 0xffffffe ;  /* 0x0ffffffe0e0a7836 */ /* 0x001fcc0000000000 */
[----:B------:R0:W1:Y:S02]  /*0410*/  F2I.FTZ.U32.TRUNC.NTZ R11, R10 ;  /* 0x0000000a000b7305 */ /* 0x000064000021f000 */
[----:B0-----:R-:W-:Y:S02]  /*0420*/  HFMA2 R10, -RZ, RZ, 0, 0 ;  /* 0x00000000ff0a7431 */ /* 0x001fe400000001ff */
[----:B-1----:R-:W-:-:S04]  /*0430*/  IMAD R15, R15, R11, RZ ;  /* 0x0000000b0f0f7224 */ /* 0x002fc800078e02ff */
[----:B------:R-:W-:-:S06]  /*0440*/  IMAD.HI.U32 R14, R11, R15, R10 ;  /* 0x0000000f0b0e7227 */ /* 0x000fcc00078e000a */
[----:B------:R-:W-:-:S04]  /*0450*/  IMAD.HI.U32 R14, R14, R9, RZ ;  /* 0x000000090e0e7227 */ /* 0x000fc800078e00ff */
[----:B------:R-:W-:-:S04]  /*0460*/  IMAD.MOV R10, RZ, RZ, -R14 ;  /* 0x000000ffff0a7224 */ /* 0x000fc800078e0a0e */
[----:B------:R-:W-:Y:S02]  /*0470*/  IMAD R9, R8, R10, R9 ;  /* 0x0000000a08097224 */ /* 0x000fe400078e0209 */
[----:B------:R-:W-:-:S03]  /*0480*/  IMAD.MOV.U32 R10, RZ, RZ, -0x800001 ;  /* 0xff7fffffff0a7424 */ /* 0x000fc600078e00ff */
[----:B------:R-:W-:-:S13]  /*0490*/  ISETP.GE.U32.AND P0, PT, R9, R8, PT ;  /* 0x000000080900720c */ /* 0x000fda0003f06070 */
[----:B------:R-:W-:Y:S01]  /*04a0*/  @P0 IADD3 R9, PT, PT, -R8, R9, RZ ;  /* 0x0000000908090210 */ /* 0x000fe20007ffe1ff */
[----:B------:R-:W-:-:S03]  /*04b0*/  @P0 VIADD R14, R14, 0x1 ;  /* 0x000000010e0e0836 */ /* 0x000fc60000000000 */
        /* <DEDUP_REMOVED lines=10> */
[----:B------:R-:W-:Y:S02]  /*0560*/  IMAD.MOV.U32 R10, RZ, RZ, -0x800001 ;  /* 0xff7fffffff0a7424 */ /* 0x000fe400078e00ff */
[----:B------:R-:W-:Y:S01]  /*0570*/  IMAD.WIDE.U32 R12, R7, 0x4, R4 ;  /* 0x00000004070c7825 */ /* 0x000fe200078e0004 */
[----:B------:R-:W-:Y:S02]  /*0580*/  LOP3.LUT R11, R9, 0x3, RZ, 0xc0, !PT ;  /* 0x00000003090b7812 */ /* 0x000fe400078ec0ff */
[----:B------:R-:W-:Y:S02]  /*0590*/  MOV R9, R7 ;  /* 0x0000000700097202 */ /* 0x000fe40000000f00 */
[----:B------:R-:W-:-:S07]  /*05a0*/  IADD3 R11, PT, PT, -R11, RZ, RZ ;  /* 0x000000ff0b0b7210 */ /* 0x000fce0007ffe1ff */
.L_x_38:
[----:B------:R0:W2:Y:S01]  /*05b0*/  LDG.E R15, desc[UR6][R12.64] ;  /* 0x000000060c0f7981 */ /* 0x0000a2000c1e1900 */
[----:B------:R-:W-:Y:S01]  /*05c0*/  VIADD R11, R11, 0x1 ;  /* 0x000000010b0b7836 */ /* 0x000fe20000000000 */
[----:B------:R-:W-:-:S04]  /*05d0*/  IADD3 R9, PT, PT, R8, R9, RZ ;  /* 0x0000000908097210 */ /* 0x000fc80007ffe0ff */
[----:B------:R-:W-:Y:S01]  /*05e0*/  ISETP.NE.AND P2, PT, R11, RZ, PT ;  /* 0x000000ff0b00720c */ /* 0x000fe20003f45270 */
[----:B0-----:R-:W-:Y:S01]  /*05f0*/  IMAD.WIDE.U32 R12, R8, 0x4, R12 ;  /* 0x00000004080c7825 */ /* 0x001fe200078e000c */
[----:B--2---:R-:W-:-:S04]  /*0600*/  FSETP.GEU.AND P1, PT, R10, R15, PT ;  /* 0x0000000f0a00720b */ /* 0x004fc80003f2e000 */
[----:B------:R-:W-:-:S07]  /*0610*/  FSEL R10, R15, R10, !P1 ;  /* 0x0000000a0f0a7208 */ /* 0x000fce0004800000 */
[----:B------:R-:W-:Y:S05]  /*0620*/  @P2 BRA `(.L_x_38) ;  /* 0xfffffffc00e02947 */ /* 0x000fea000383ffff */
.L_x_37:
[----:B------:R-:W-:Y:S05]  /*0630*/  BSYNC.RECONVERGENT B1 ;  /* 0x0000000000017941 */ /* 0x000fea0003800200 */
.L_x_36:
[----:B------:R-:W-:Y:S05]  /*0640*/  @!P0 BRA `(.L_x_35) ;  /* 0x0000000000588947 */ /* 0x000fea0003800000 */
.L_x_39:
[----:B------:R-:W-:Y:S01]  /*0650*/  IMAD.WIDE.U32 R12, R9, 0x4, R4 ;  /* 0x00000004090c7825 */ /* 0x000fe200078e0004 */
[----:B------:R-:W-:-:S05]  /*0660*/  IADD3 R9, PT, PT, R8, R9, RZ ;  /* 0x0000000908097210 */ /* 0x000fca0007ffe0ff */
[----:B------:R-:W2:Y:S01]  /*0670*/  LDG.E R13, desc[UR6][R12.64] ;  /* 0x000000060c0d7981 */ /* 0x000ea2000c1e1900 */
[----:B------:R-:W-:-:S04]  /*0680*/  IMAD.WIDE.U32 R14, R9, 0x4, R4 ;  /* 0x00000004090e7825 */ /* 0x000fc800078e0004 */
[C---:B------:R-:W-:Y:S02]  /*0690*/  IMAD.IADD R9, R8.reuse, 0x1, R9 ;  /* 0x0000000108097824 */ /* 0x040fe400078e0209 */
[----:B------:R-:W3:Y:S02]  /*06a0*/  LDG.E R15, desc[UR6][R14.64] ;  /* 0x000000060e0f7981 */ /* 0x000ee4000c1e1900 */
[----:B------:R-:W-:Y:S01]  /*06b0*/  IMAD.WIDE.U32 R16, R9, 0x4, R4 ;  /* 0x0000000409107825 */ /* 0x000fe200078e0004 */
[----:B------:R-:W-:-:S05]  /*06c0*/  IADD3 R9, PT, PT, R8, R9, RZ ;  /* 0x0000000908097210 */ /* 0x000fca0007ffe0ff */
[----:B------:R-:W4:Y:S01]  /*06d0*/  LDG.E R17, desc[UR6][R16.64] ;  /* 0x0000000610117981 */ /* 0x000f22000c1e1900 */
[----:B------:R-:W-:-:S06]  /*06e0*/  IMAD.WIDE.U32 R18, R9, 0x4, R4 ;  /* 0x0000000409127825 */ /* 0x000fcc00078e0004 */
[----:B------:R-:W4:Y:S01]  /*06f0*/  LDG.E R19, desc[UR6][R18.64] ;  /* 0x0000000612137981 */ /* 0x000f22000c1e1900 */
[----:B------:R-:W-:-:S04]  /*0700*/  IADD3 R9, PT, PT, R8, R9, RZ ;  /* 0x0000000908097210 */ /* 0x000fc80007ffe0ff */
[----:B------:R-:W-:Y:S02]  /*0710*/  ISETP.GE.AND P1, PT, R9, R6, PT ;  /* 0x000000060900720c */ /* 0x000fe40003f26270 */
[----:B--2---:R-:W-:-:S04]  /*0720*/  FSETP.GEU.AND P0, PT, R10, R13, PT ;  /* 0x0000000d0a00720b */ /* 0x004fc80003f0e000 */
[----:B------:R-:W-:-:S04]  /*0730*/  FSEL R10, R13, R10, !P0 ;  /* 0x0000000a0d0a7208 */ /* 0x000fc80004000000 */
[----:B---3--:R-:W-:-:S04]  /*0740*/  FSETP.GEU.AND P0, PT, R10, R15, PT ;  /* 0x0000000f0a00720b */ /* 0x008fc80003f0e000 */
[----:B------:R-:W-:-:S04]  /*0750*/  FSEL R10, R15, R10, !P0 ;  /* 0x0000000a0f0a7208 */ /* 0x000fc80004000000 */
[----:B----4-:R-:W-:-:S04]  /*0760*/  FSETP.GEU.AND P0, PT, R10, R17, PT ;  /* 0x000000110a00720b */ /* 0x010fc80003f0e000 */
[----:B------:R-:W-:-:S04]  /*0770*/  FSEL R10, R17, R10, !P0 ;  /* 0x0000000a110a7208 */ /* 0x000fc80004000000 */
[----:B------:R-:W-:-:S04]  /*0780*/  FSETP.GEU.AND P0, PT, R10, R19, PT ;  /* 0x000000130a00720b */ /* 0x000fc80003f0e000 */
[----:B------:R-:W-:Y:S01]  /*0790*/  FSEL R10, R19, R10, !P0 ;  /* 0x0000000a130a7208 */ /* 0x000fe20004000000 */
[----:B------:R-:W-:Y:S08]  /*07a0*/  @!P1 BRA `(.L_x_39) ;  /* 0xfffffffc00a89947 */ /* 0x000ff0000383ffff */
.L_x_35:
[----:B------:R-:W-:Y:S05]  /*07b0*/  BSYNC.RECONVERGENT B0 ;  /* 0x0000000000007941 */ /* 0x000fea0003800200 */
.L_x_34:
[----:B------:R-:W0:Y:S01]  /*07c0*/  S2UR UR5, SR_CgaCtaId ;  /* 0x00000000000579c3 */ /* 0x000e220000008800 */
[----:B------:R-:W-:Y:S01]  /*07d0*/  UMOV UR4, 0x400 ;  /* 0x0000040000047882 */ /* 0x000fe20000000000 */
[----:B------:R-:W-:Y:S01]  /*07e0*/  ISETP.GE.U32.AND P0, PT, R8, 0x2, PT ;  /* 0x000000020800780c */ /* 0x000fe20003f06070 */
[----:B0-----:R-:W-:-:S06]  /*07f0*/  ULEA UR4, UR5, UR4, 0x18 ;  /* 0x0000000405047291 */ /* 0x001fcc000f8ec0ff */
[----:B------:R-:W-:-:S05]  /*0800*/  LEA R9, R7, UR4, 0x2 ;  /* 0x0000000407097c11 */ /* 0x000fca000f8e10ff */
[----:B------:R0:W-:Y:S01]  /*0810*/  STS [R9], R10 ;  /* 0x0000000a09007388 */ /* 0x0001e20000000800 */
[----:B------:R-:W-:Y:S05]  /*0820*/  @!P0 BRA `(.L_x_40) ;  /* 0x00000000003c8947 */ /* 0x000fea0003800000 */
[----:B0-----:R-:W-:-:S07]  /*0830*/  IMAD.MOV.U32 R10, RZ, RZ, R8 ;  /* 0x000000ffff0a7224 */ /* 0x001fce00078e0008 */
.L_x_43:
[----:B------:R-:W-:Y:S01]  /*0840*/  MOV R11, R10 ;  /* 0x0000000a000b7202 */ /* 0x000fe20000000f00 */
[----:B------:R-:W-:Y:S01]  /*0850*/  BAR.SYNC.DEFER_BLOCKING 0x0 ;  /* 0x0000000000007b1d */ /* 0x000fe20000010000 */
[----:B------:R-:W-:Y:S02]  /*0860*/  SHF.R.U32.HI R10, RZ, 0x1, R10 ;  /* 0x00000001ff0a7819 */ /* 0x000fe4000001160a */
[----:B------:R-:W-:Y:S02]  /*0870*/  ISETP.GT.U32.AND P1, PT, R11, 0x3, PT ;  /* 0x000000030b00780c */ /* 0x000fe40003f24070 */
[----:B------:R-:W-:Y:S01]  /*0880*/  ISETP.GE.U32.AND P0, PT, R7, R10, PT ;  /* 0x0000000a0700720c */ /* 0x000fe20003f06070 */
[----:B------:R-:W-:-:S12]  /*0890*/  BSSY.RECONVERGENT B0, `(.L_x_41) ;  /* 0x0000007000007945 */ /* 0x000fd80003800200 */
[----:B0-----:R-:W-:Y:S05]  /*08a0*/  @P0 BRA `(.L_x_42) ;  /* 0x0000000000140947 */ /* 0x001fea0003800000 */
[----:B------:R-:W-:Y:S01]  /*08b0*/  LEA R12, R10, R9, 0x2 ;  /* 0x000000090a0c7211 */ /* 0x000fe200078e10ff */
[----:B------:R-:W-:Y:S05]  /*08c0*/  LDS R11, [R9] ;  /* 0x00000000090b7984 */ /* 0x000fea0000000800 */
[----:B------:R-:W0:Y:S02]  /*08d0*/  LDS R12, [R12] ;  /* 0x000000000c0c7984 */ /* 0x000e240000000800 */
[----:B0-----:R-:W-:-:S13]  /*08e0*/  FSETP.GEU.AND P0, PT, R11, R12, PT ;  /* 0x0000000c0b00720b */ /* 0x001fda0003f0e000 */
[----:B------:R0:W-:Y:S02]  /*08f0*/  @!P0 STS [R9], R12 ;  /* 0x0000000c09008388 */ /* 0x0001e40000000800 */
.L_x_42:
[----:B------:R-:W-:Y:S05]  /*0900*/  BSYNC.RECONVERGENT B0 ;  /* 0x0000000000007941 */ /* 0x000fea0003800200 */
.L_x_41:
[----:B------:R-:W-:Y:S05]  /*0910*/  @P1 BRA `(.L_x_43) ;  /* 0xfffffffc00c81947 */ /* 0x000fea000383ffff */
.L_x_40:
[----:B------:R-:W1:Y:S01]  /*0920*/  S2UR UR5, SR_CgaCtaId ;  /* 0x00000000000579c3 */ /* 0x000e620000008800 */
[----:B------:R-:W-:Y:S01]  /*0930*/  ISETP.NE.AND P0, PT, R7, RZ, PT ;  /* 0x000000ff0700720c */ /* 0x000fe20003f05270 */
[----:B------:R-:W-:Y:S01]  /*0940*/  UMOV UR4, 0x400 ;  /* 0x0000040000047882 */ /* 0x000fe20000000000 */
[----:B------:R-:W-:Y:S01]  /*0950*/  BSSY.RECONVERGENT B0, `(.L_x_44) ;  /* 0x0000079000007945 */ /* 0x000fe20003800200 */
[----:B-1----:R-:W-:-:S10]  /*0960*/  ULEA UR4, UR5, UR4, 0x18 ;  /* 0x0000000405047291 */ /* 0x002fd4000f8ec0ff */
[----:B0-----:R-:W0:Y:S02]  /*0970*/  @!P0 LDS R10, [UR4] ;  /* 0x00000004ff0a8984 */ /* 0x001e240008000800 */
[----:B0-----:R-:W-:-:S05]  /*0980*/  @!P0 FMNMX R11, R10, -3.40282346638528859812e+38, !PT ;  /* 0xff7fffff0a0b8809 */ /* 0x001fca0007800000 */
[----:B------:R0:W-:Y:S01]  /*0990*/  @!P0 STS [UR4+0x200], R11 ;  /* 0x0002000bff008988 */ /* 0x0001e20008000804 */
[----:B------:R-:W-:Y:S01]  /*09a0*/  BAR.SYNC.DEFER_BLOCKING 0x0 ;  /* 0x0000000000007b1d */ /* 0x000fe20000010000 */
[----:B------:R-:W-:-:S05]  /*09b0*/  ISETP.GE.AND P0, PT, R7, R6, PT ;  /* 0x000000060700720c */ /* 0x000fca0003f06270 */
[----:B------:R-:W1:Y:S04]  /*09c0*/  LDS R10, [UR4+0x200] ;  /* 0x00020004ff0a7984 */ /* 0x000e680008000800 */
[----:B------:R0:W-:Y:S04]  /*09d0*/  STS [R9], RZ ;  /* 0x000000ff09007388 */ /* 0x0001e80000000800 */
[----:B------:R-:W-:Y:S05]  /*09e0*/  @P0 BRA `(.L_x_45) ;  /* 0x0000000400bc0947 */ /* 0x000fea0003800000 */
[----:B------:R-:W2:Y:S01]  /*09f0*/  I2F.U32.RP R16, R8 ;  /* 0x0000000800107306 */ /* 0x000ea20000209000 */
[C---:B------:R-:W-:Y:S01]  /*0a00*/  IADD3 R15, PT, PT, R8.reuse, R7, RZ ;  /* 0x00000007080f7210 */ /* 0x040fe20007ffe0ff */
[----:B------:R-:W-:Y:S01]  /*0a10*/  BSSY.RECONVERGENT B1, `(.L_x_46) ;  /* 0x0000034000017945 */ /* 0x000fe20003800200 */
[----:B------:R-:W-:Y:S02]  /*0a20*/  IADD3 R17, PT, PT, RZ, -R8, RZ ;  /* 0x80000008ff117210 */ /* 0x000fe40007ffe0ff */
[CC--:B------:R-:W-:Y:S02]  /*0a30*/  ISETP.GE.AND P0, PT, R15.reuse, R6.reuse, PT ;  /* 0x000000060f00720c */ /* 0x0c0fe40003f06270 */
[----:B0-----:R-:W-:Y:S02]  /*0a40*/  VIMNMX R11, PT, PT, R15, R6, !PT ;  /* 0x000000060f0b7248 */ /* 0x001fe40007fe0100 */
[----:B------:R-:W-:Y:S02]  /*0a50*/  SEL R14, RZ, 0x1, P0 ;  /* 0x00000001ff0e7807 */ /* 0x000fe40000000000 */
[----:B------:R-:W-:-:S02]  /*0a60*/  ISETP.NE.U32.AND P2, PT, R8, RZ, PT ;  /* 0x000000ff0800720c */ /* 0x000fc40003f45070 */
[----:B------:R-:W-:Y:S01]  /*0a70*/  IADD3 R11, PT, PT, R11, -R15, -R14 ;  /* 0x8000000f0b0b7210 */ /* 0x000fe20007ffe80e */
[----:B--2---:R-:W0:Y:S02]  /*0a80*/  MUFU.RCP R16, R16 ;  /* 0x0000001000107308 */ /* 0x004e240000001000 */
[----:B0-----:R-:W-:-:S06]  /*0a90*/  VIADD R12, R16, 0xffffffe ;  /* 0x0ffffffe100c7836 */ /* 0x001fcc0000000000 */
[----:B------:R0:W2:Y:S02]  /*0aa0*/  F2I.FTZ.U32.TRUNC.NTZ R13, R12 ;  /* 0x0000000c000d7305 */ /* 0x0000a4000021f000 */
[----:B0-----:R-:W-:Y:S02]  /*0ab0*/  IMAD.MOV.U32 R12, RZ, RZ, RZ ;  /* 0x000000ffff0c7224 */ /* 0x001fe400078e00ff */
[----:B--2---:R-:W-:-:S04]  /*0ac0*/  IMAD R17, R17, R13, RZ ;  /* 0x0000000d11117224 */ /* 0x004fc800078e02ff */
[----:B------:R-:W-:-:S06]  /*0ad0*/  IMAD.HI.U32 R16, R13, R17, R12 ;  /* 0x000000110d107227 */ /* 0x000fcc00078e000c */
[----:B------:R-:W-:-:S05]  /*0ae0*/  IMAD.HI.U32 R13, R16, R11, RZ ;  /* 0x0000000b100d7227 */ /* 0x000fca00078e00ff */
[----:B------:R-:W-:-:S05]  /*0af0*/  IADD3 R12, PT, PT, -R13, RZ, RZ ;  /* 0x000000ff0d0c7210 */ /* 0x000fca0007ffe1ff */
[----:B------:R-:W-:Y:S02]  /*0b00*/  IMAD R11, R8, R12, R11 ;  /* 0x0000000c080b7224 */ /* 0x000fe400078e020b */
[----:B------:R-:W-:-:S03]  /*0b10*/  IMAD.MOV.U32 R12, RZ, RZ, RZ ;  /* 0x000000ffff0c7224 */ /* 0x000fc600078e00ff */
        /* <DEDUP_REMOVED lines=13> */
[----:B------:R-:W-:Y:S02]  /*0bf0*/  IMAD.MOV.U32 R12, RZ, RZ, RZ ;  /* 0x000000ffff0c7224 */ /* 0x000fe400078e00ff */
[----:B------:R-:W-:Y:S01]  /*0c00*/  IMAD.WIDE.U32 R14, R7, 0x4, R4 ;  /* 0x00000004070e7825 */ /* 0x000fe200078e0004 */
[----:B------:R-:W-:Y:S02]  /*0c10*/  LOP3.LUT R13, R11, 0x3, RZ, 0xc0, !PT ;  /* 0x000000030b0d7812 */ /* 0x000fe400078ec0ff */
[----:B------:R-:W-:Y:S02]  /*0c20*/  MOV R11, R7 ;  /* 0x00000007000b7202 */ /* 0x000fe40000000f00 */
[----:B------:R-:W-:-:S07]  /*0c30*/  IADD3 R13, PT, PT, -R13, RZ, RZ ;  /* 0x000000ff0d0d7210 */ /* 0x000fce0007ffe1ff */
.L_x_48:
[----:B------:R0:W1:Y:S01]  /*0c40*/  LDG.E R17, desc[UR6][R14.64] ;  /* 0x000000060e117981 */ /* 0x000062000c1e1900 */
[----:B------:R-:W-:Y:S02]  /*0c50*/  HFMA2 R19, -RZ, RZ, 3.7421875, 0 ;  /* 0x437c0000ff137431 */ /* 0x000fe400000001ff */
[----:B------:R-:W-:Y:S01]  /*0c60*/  IMAD.MOV.U32 R16, RZ, RZ, 0x3bbb989d ;  /* 0x3bbb989dff107424 */ /* 0x000fe200078e00ff */
[----:B------:R-:W-:Y:S02]  /*0c70*/  IADD3 R13, PT, PT, R13, 0x1, RZ ;  /* 0x000000010d0d7810 */ /* 0x000fe40007ffe0ff */
[C---:B------:R-:W-:Y:S02]  /*0c80*/  IADD3 R11, PT, PT, R8.reuse, R11, RZ ;  /* 0x0000000b080b7210 */ /* 0x040fe40007ffe0ff */
[----:B------:R-:W-:Y:S01]  /*0c90*/  ISETP.NE.AND P0, PT, R13, RZ, PT ;  /* 0x000000ff0d00720c */ /* 0x000fe20003f05270 */
[----:B0-----:R-:W-:-:S04]  /*0ca0*/  IMAD.WIDE.U32 R14, R8, 0x4, R14 ;  /* 0x00000004080e7825 */ /* 0x001fc800078e000e */
[----:B-1----:R-:W-:-:S04]  /*0cb0*/  FADD R17, -R10, R17 ;  /* 0x000000110a117221 */ /* 0x002fc80000000100 */
[----:B------:R-:W-:-:S04]  /*0cc0*/  FFMA.SAT R16, R17, R16, 0.5 ;  /* 0x3f00000011107423 */ /* 0x000fc80000002010 */
[----:B------:R-:W-:-:S04]  /*0cd0*/  FFMA.RM R16, R16, R19, 12582913 ;  /* 0x4b40000110107423 */ /* 0x000fc80000004013 */
[----:B------:R-:W-:-:S04]  /*0ce0*/  FADD R18, R16, -12583039 ;  /* 0xcb40007f10127421 */ /* 0x000fc80000000000 */
[----:B------:R-:W-:-:S04]  /*0cf0*/  FFMA R18, R17, 1.4426950216293334961, -R18 ;  /* 0x3fb8aa3b11127823 */ /* 0x000fc80000000812 */
[----:B------:R-:W-:Y:S01]  /*0d00*/  FFMA R18, R17, 1.925963033500011079e-08, R18 ;  /* 0x32a5706011127823 */ /* 0x000fe20000000012 */
[----:B------:R-:W-:-:S05]  /*0d10*/  IMAD.SHL.U32 R17, R16, 0x800000, RZ ;  /* 0x0080000010117824 */ /* 0x000fca00078e00ff */
[----:B------:R-:W0:Y:S02]  /*0d20*/  MUFU.EX2 R18, R18 ;  /* 0x0000001200127308 */ /* 0x000e240000000800 */
[----:B0-----:R-:W-:Y:S01]  /*0d30*/  FFMA R12, R17, R18, R12 ;  /* 0x00000012110c7223 */ /* 0x001fe2000000000c */
[----:B------:R-:W-:Y:S06]  /*0d40*/  @P0 BRA `(.L_x_48) ;  /* 0xfffffffc00bc0947 */ /* 0x000fec000383ffff */
.L_x_47:
[----:B------:R-:W-:Y:S05]  /*0d50*/  BSYNC.RECONVERGENT B1 ;  /* 0x0000000000017941 */ /* 0x000fea0003800200 */
.L_x_46:
[----:B------:R-:W-:Y:S04]  /*0d60*/  BSSY.RECONVERGENT B1, `(.L_x_49) ;  /* 0x0000036000017945 */ /* 0x000fe80003800200 */
[----:B------:R-:W-:Y:S05]  /*0d70*/  @!P1 BRA `(.L_x_50) ;  /* 0x0000000000d09947 */ /* 0x000fea0003800000 */
.L_x_51:
[----:B------:R-:W-:Y:S01]  /*0d80*/  IMAD.WIDE.U32 R18, R11, 0x4, R4 ;  /* 0x000000040b127825 */ /* 0x000fe200078e0004 */
[----:B------:R-:W-:-:S05]  /*0d90*/  IADD3 R11, PT, PT, R8, R11, RZ ;  /* 0x0000000b080b7210 */ /* 0x000fca0007ffe0ff */
[----:B------:R-:W-:Y:S01]  /*0da0*/  IMAD.WIDE.U32 R22, R11, 0x4, R4 ;  /* 0x000000040b167825 */ /* 0x000fe200078e0004 */
[----:B------:R-:W1:Y:S03]  /*0db0*/  LDG.E R19, desc[UR6][R18.64] ;  /* 0x0000000612137981 */ /* 0x000e66000c1e1900 */
[C---:B------:R-:W-:Y:S02]  /*0dc0*/  IMAD.IADD R11, R8.reuse, 0x1, R11 ;  /* 0x00000001080b7824 */ /* 0x040fe400078e020b */
[----:B------:R-:W2:Y:S02]  /*0dd0*/  LDG.E R23, desc[UR6][R22.64] ;  /* 0x0000000616177981 */ /* 0x000ea4000c1e1900 */
[----:B------:R-:W-:Y:S01]  /*0de0*/  IMAD.WIDE.U32 R24, R11, 0x4, R4 ;  /* 0x000000040b187825 */ /* 0x000fe200078e0004 */
[----:B------:R-:W-:-:S05]  /*0df0*/  IADD3 R11, PT, PT, R8, R11, RZ ;  /* 0x0000000b080b7210 */ /* 0x000fca0007ffe0ff */
[----:B------:R-:W-:Y:S01]  /*0e00*/  IMAD.WIDE.U32 R26, R11, 0x4, R4 ;  /* 0x000000040b1a7825 */ /* 0x000fe200078e0004 */
[----:B------:R-:W3:Y:S04]  /*0e10*/  LDG.E R25, desc[UR6][R24.64] ;  /* 0x0000000618197981 */ /* 0x000ee8000c1e1900 */
[----:B------:R-:W4:Y:S01]  /*0e20*/  LDG.E R17, desc[UR6][R26.64] ;  /* 0x000000061a117981 */ /* 0x000f22000c1e1900 */
[----:B------:R-:W-:Y:S01]  /*0e30*/  MOV R15, 0x3bbb989d ;  /* 0x3bbb989d000f7802 */ /* 0x000fe20000000f00 */
[----:B------:R-:W-:Y:S02]  /*0e40*/  IMAD.MOV.U32 R16, RZ, RZ, 0x437c0000 ;  /* 0x437c0000ff107424 */ /* 0x000fe400078e00ff */
[----:B------:R-:W-:-:S05]  /*0e50*/  IMAD.IADD R11, R8, 0x1, R11 ;  /* 0x00000001080b7824 */ /* 0x000fca00078e020b */
[----:B------:R-:W-:Y:S01]  /*0e60*/  ISETP.GE.AND P0, PT, R11, R6, PT ;  /* 0x000000060b00720c */ /* 0x000fe20003f06270 */
[----:B-1----:R-:W-:-:S04]  /*0e70*/  FADD R28, -R10, R19 ;  /* 0x000000130a1c7221 */ /* 0x002fc80000000100 */
[----:B------:R-:W-:Y:S01]  /*0e80*/  FFMA.SAT R13, R28, R15, 0.5 ;  /* 0x3f0000001c0d7423 */ /* 0x000fe2000000200f */
[----:B--2---:R-:W-:-:S03]  /*0e90*/  FADD R20, -R10, R23 ;  /* 0x000000170a147221 */ /* 0x004fc60000000100 */
[----:B------:R-:W-:Y:S01]  /*0ea0*/  FFMA.RM R14, R13, R16, 12582913 ;  /* 0x4b4000010d0e7423 */ /* 0x000fe20000004010 */
[----:B------:R-:W-:-:S03]  /*0eb0*/  FFMA.SAT R13, R20, R15, 0.5 ;  /* 0x3f000000140d7423 */ /* 0x000fc6000000200f */
[----:B------:R-:W-:Y:S01]  /*0ec0*/  FADD R19, R14, -12583039 ;  /* 0xcb40007f0e137421 */ /* 0x000fe20000000000 */
[-C--:B------:R-:W-:Y:S01]  /*0ed0*/  FFMA.RM R13, R13, R16.reuse, 12582913 ;  /* 0x4b4000010d0d7423 */ /* 0x080fe20000004010 */
[----:B---3--:R-:W-:Y:S02]  /*0ee0*/  FADD R18, -R10, R25 ;  /* 0x000000190a127221 */ /* 0x008fe40000000100 */
[----:B------:R-:W-:Y:S01]  /*0ef0*/  FFMA R19, R28, 1.4426950216293334961, -R19 ;  /* 0x3fb8aa3b1c137823 */ /* 0x000fe20000000813 */
[----:B------:R-:W-:Y:S01]  /*0f00*/  FADD R21, R13, -12583039 ;  /* 0xcb40007f0d157421 */ /* 0x000fe20000000000 */
[-C--:B------:R-:W-:Y:S01]  /*0f10*/  FFMA.SAT R23, R18, R15.reuse, 0.5 ;  /* 0x3f00000012177423 */ /* 0x080fe2000000200f */
[----:B----4-:R-:W-:Y:S01]  /*0f20*/  FADD R22, -R10, R17 ;  /* 0x000000110a167221 */ /* 0x010fe20000000100 */
[----:B------:R-:W-:Y:S01]  /*0f30*/  FFMA R19, R28, 1.925963033500011079e-08, R19 ;  /* 0x32a570601c137823 */ /* 0x000fe20000000013 */
[----:B------:R-:W-:Y:S01]  /*0f40*/  FFMA R21, R20, 1.4426950216293334961, -R21 ;  /* 0x3fb8aa3b14157823 */ /* 0x000fe20000000815 */
[-C--:B------:R-:W-:Y:S01]  /*0f50*/  FFMA.RM R17, R23, R16.reuse, 12582913 ;  /* 0x4b40000117117423 */ /* 0x080fe20000004010 */
[----:B------:R-:W-:Y:S01]  /*0f60*/  FFMA.SAT R25, R22, R15, 0.5 ;  /* 0x3f00000016197423 */ /* 0x000fe2000000200f */
[----:B------:R-:W-:Y:S01]  /*0f70*/  SHF.L.U32 R13, R13, 0x17, RZ ;  /* 0x000000170d0d7819 */ /* 0x000fe200000006ff */
[----:B------:R-:W-:Y:S01]  /*0f80*/  FFMA R15, R20, 1.925963033500011079e-08, R21 ;  /* 0x32a57060140f7823 */ /* 0x000fe20000000015 */
[----:B------:R-:W-:Y:S01]  /*0f90*/  FADD R23, R17, -12583039 ;  /* 0xcb40007f11177421 */ /* 0x000fe20000000000 */
[----:B------:R-:W-:Y:S01]  /*0fa0*/  FFMA.RM R16, R25, R16, 12582913 ;  /* 0x4b40000119107423 */ /* 0x000fe20000004010 */
[----:B------:R-:W0:Y:S02]  /*0fb0*/  MUFU.EX2 R19, R19 ;  /* 0x0000001300137308 */ /* 0x000e240000000800 */
[----:B------:R-:W-:Y:S01]  /*0fc0*/  FFMA R23, R18, 1.4426950216293334961, -R23 ;  /* 0x3fb8aa3b12177823 */ /* 0x000fe20000000817 */
[----:B------:R-:W-:-:S03]  /*0fd0*/  FADD R21, R16, -12583039 ;  /* 0xcb40007f10157421 */ /* 0x000fc60000000000 */
[----:B------:R-:W-:Y:S01]  /*0fe0*/  FFMA R18, R18, 1.925963033500011079e-08, R23 ;  /* 0x32a5706012127823 */ /* 0x000fe20000000017 */
[C---:B------:R-:W-:Y:S01]  /*0ff0*/  FFMA R21, R22.reuse, 1.4426950216293334961, -R21 ;  /* 0x3fb8aa3b16157823 */ /* 0x040fe20000000815 */
[----:B------:R-:W1:Y:S03]  /*1000*/  MUFU.EX2 R15, R15 ;  /* 0x0000000f000f7308 */ /* 0x000e660000000800 */
[----:B------:R-:W-:Y:S01]  /*1010*/  FFMA R22, R22, 1.925963033500011079e-08, R21 ;  /* 0x32a5706016167823 */ /* 0x000fe20000000015 */
[----:B------:R-:W-:Y:S02]  /*1020*/  SHF.L.U32 R21, R14, 0x17, RZ ;  /* 0x000000170e157819 */ /* 0x000fe400000006ff */
[----:B------:R-:W-:Y:S02]  /*1030*/  SHF.L.U32 R14, R17, 0x17, RZ ;  /* 0x00000017110e7819 */ /* 0x000fe400000006ff */
[----:B------:R-:W2:Y:S01]  /*1040*/  MUFU.EX2 R18, R18 ;  /* 0x0000001200127308 */ /* 0x000ea20000000800 */
[----:B0-----:R-:W-:-:S07]  /*1050*/  FFMA R12, R21, R19, R12 ;  /* 0x00000013150c7223 */ /* 0x001fce000000000c */
[----:B------:R-:W0:Y:S01]  /*1060*/  MUFU.EX2 R22, R22 ;  /* 0x0000001600167308 */ /* 0x000e220000000800 */
[----:B-1----:R-:W-:Y:S01]  /*1070*/  FFMA R13, R13, R15, R12 ;  /* 0x0000000f0d0d7223 */ /* 0x002fe2000000000c */
[----:B------:R-:W-:-:S03]  /*1080*/  SHF.L.U32 R12, R16, 0x17, RZ ;  /* 0x00000017100c7819 */ /* 0x000fc600000006ff */
[----:B--2---:R-:W-:-:S04]  /*1090*/  FFMA R13, R14, R18, R13 ;  /* 0x000000120e0d7223 */ /* 0x004fc8000000000d */
[----:B0-----:R-:W-:Y:S01]  /*10a0*/  FFMA R12, R12, R22, R13 ;  /* 0x000000160c0c7223 */ /* 0x001fe2000000000d */
[----:B------:R-:W-:Y:S06]  /*10b0*/  @!P0 BRA `(.L_x_51) ;  /* 0xfffffffc00308947 */ /* 0x000fec000383ffff */
.L_x_50:
[----:B------:R-:W-:Y:S05]  /*10c0*/  BSYNC.RECONVERGENT B1 ;  /* 0x0000000000017941 */ /* 0x000fea0003800200 */
.L_x_49:
[----:B------:R2:W-:Y:S02]  /*10d0*/  STS [R9], R12 ;  /* 0x0000000c09007388 */ /* 0x0005e40000000800 */
.L_x_45:
[----:B------:R-:W-:Y:S05]  /*10e0*/  BSYNC.RECONVERGENT B0 ;  /* 0x0000000000007941 */ /* 0x000fea0003800200 */
.L_x_44:
[----:B------:R-:W-:Y:S02]  /*10f0*/  ISETP.GE.U32.AND P1, PT, R8, 0x2, PT ;  /* 0x000000020800780c */ /* 0x000fe40003f26070 */
[----:B------:R-:W-:-:S11]  /*1100*/  ISETP.NE.AND P0, PT, R7, RZ, PT ;  /* 0x000000ff0700720c */ /* 0x000fd60003f05270 */
[----:B------:R-:W-:Y:S05]  /*1110*/  @!P1 BRA `(.L_x_52) ;  /* 0x00000000002c9947 */ /* 0x000fea0003800000 */
.L_x_53:
[----:B------:R-:W-:Y:S01]  /*1120*/  BAR.SYNC.DEFER_BLOCKING 0x0 ;  /* 0x0000000000007b1d */ /* 0x000fe20000010000 */
[----:B--2---:R-:W-:-:S04]  /*1130*/  SHF.R.U32.HI R12, RZ, 0x1, R8 ;  /* 0x00000001ff0c7819 */ /* 0x004fc80000011608 */
[----:B------:R-:W-:-:S13]  /*1140*/  ISETP.GE.U32.AND P1, PT, R7, R12, PT ;  /* 0x0000000c0700720c */ /* 0x000fda0003f26070 */
[----:B------:R-:W-:Y:S01]  /*1150*/  @!P1 IMAD R4, R12, 0x4, R9 ;  /* 0x000000040c049824 */ /* 0x000fe200078e0209 */
[----:B------:R-:W-:Y:S05]  /*1160*/  @!P1 LDS R5, [R9] ;  /* 0x0000000009059984 */ /* 0x000fea0000000800 */
[----:B------:R-:W2:Y:S02]  /*1170*/  @!P1 LDS R4, [R4] ;  /* 0x0000000004049984 */ /* 0x000ea40000000800 */
[----:B--2---:R-:W-:-:S05]  /*1180*/  @!P1 FADD R6, R4, R5 ;  /* 0x0000000504069221 */ /* 0x004fca0000000000 */
[----:B------:R3:W-:Y:S01]  /*1190*/  @!P1 STS [R9], R6 ;  /* 0x0000000609009388 */ /* 0x0007e20000000800 */
[----:B------:R-:W-:Y:S02]  /*11a0*/  ISETP.GT.U32.AND P1, PT, R8, 0x3, PT ;  /* 0x000000030800780c */ /* 0x000fe40003f24070 */
[----:B------:R-:W-:-:S11]  /*11b0*/  MOV R8, R12 ;  /* 0x0000000c00087202 */ /* 0x000fd60000000f00 */
[----:B---3--:R-:W-:Y:S05]  /*11c0*/  @P1 BRA `(.L_x_53) ;  /* 0xfffffffc00d41947 */ /* 0x008fea000383ffff */
.L_x_52:
[----:B------:R-:W-:Y:S05]  /*11d0*/  @P0 EXIT ;  /* 0x000000000000094d */ /* 0x000fea0003800000 */
[----:B------:R-:W3:Y:S01]  /*11e0*/  S2UR UR5, SR_CgaCtaId ;  /* 0x00000000000579c3 */ /* 0x000ee20000008800 */
[----:B------:R-:W-:Y:S01]  /*11f0*/  UMOV UR4, 0x400 ;  /* 0x0000040000047882 */ /* 0x000fe20000000000 */
[----:B------:R-:W-:Y:S01]  /*1200*/  HFMA2 R7, -RZ, RZ, 1.5048828125, 33.21875 ;  /* 0x3e055027ff077431 */ /* 0x000fe200000001ff */
[----:B---3--:R-:W-:-:S09]  /*1210*/  ULEA UR4, UR5, UR4, 0x18 ;  /* 0x0000000405047291 */ /* 0x008fd2000f8ec0ff */
[----:B------:R-:W3:Y:S02]  /*1220*/  LDS R6, [UR4] ;  /* 0x00000004ff067984 */ /* 0x000ee40008000800 */
[----:B---3--:R-:W-:-:S13]  /*1230*/  FSETP.GEU.AND P0, PT, R6, 1.175494350822287508e-38, PT ;  /* 0x008000000600780b */ /* 0x008fda0003f0e000 */
[----:B------:R-:W-:-:S05]  /*1240*/  @!P0 FMUL R6, R6, 8388608 ;  /* 0x4b00000006068820 */ /* 0x000fca0000400000 */
[----:B------:R-:W-:-:S04]  /*1250*/  IADD3 R4, PT, PT, R6, -0x3f2aaaab, RZ ;  /* 0xc0d5555506047810 */ /* 0x000fc80007ffe0ff */
[----:B------:R-:W-:-:S05]  /*1260*/  LOP3.LUT R5, R4, 0xff800000, RZ, 0xc0, !PT ;  /* 0xff80000004057812 */ /* 0x000fca00078ec0ff */
[----:B------:R-:W-:Y:S01]  /*1270*/  IMAD.IADD R4, R6, 0x1, -R5 ;  /* 0x0000000106047824 */ /* 0x000fe200078e0a05 */
[----:B------:R-:W-:-:S03]  /*1280*/  I2FP.F32.S32 R5, R5 ;  /* 0x0000000500057245 */ /* 0x000fc60000201400 */
[----:B------:R-:W-:Y:S01]  /*1290*/  FADD R8, R4, -1 ;  /* 0xbf80000004087421 */ /* 0x000fe20000000000 */
[----:B------:R-:W-:Y:S02]  /*12a0*/  FSEL R4, RZ, -23, P0 ;  /* 0xc1b80000ff047808 */ /* 0x000fe40000000000 */
[----:B------:R-:W-:Y:S01]  /*12b0*/  ISETP.GT.U32.AND P0, PT, R6, 0x7f7fffff, PT ;  /* 0x7f7fffff0600780c */ /* 0x000fe20003f04070 */
[----:B------:R-:W-:-:S04]  /*12c0*/  FFMA R7, R8, -R7, 0.14084610342979431152 ;  /* 0x3e1039f608077423 */ /* 0x000fc80000000807 */
[----:B------:R-:W-:-:S04]  /*12d0*/  FFMA R7, R8, R7, -0.12148627638816833496 ;  /* 0xbdf8cdcc08077423 */ /* 0x000fc80000000007 */
[----:B------:R-:W-:-:S04]  /*12e0*/  FFMA R7, R8, R7, 0.13980610668659210205 ;  /* 0x3e0f295508077423 */ /* 0x000fc80000000007 */
[----:B------:R-:W-:-:S04]  /*12f0*/  FFMA R7, R8, R7, -0.16684235632419586182 ;  /* 0xbe2ad8b908077423 */ /* 0x000fc80000000007 */
[----:B------:R-:W-:-:S04]  /*1300*/  FFMA R7, R8, R7, 0.20012299716472625732 ;  /* 0x3e4ced0b08077423 */ /* 0x000fc80000000007 */
[----:B------:R-:W-:-:S04]  /*1310*/  FFMA R7, R8, R7, -0.24999669194221496582 ;  /* 0xbe7fff2208077423 */ /* 0x000fc80000000007 */
[----:B------:R-:W-:-:S04]  /*1320*/  FFMA R7, R8, R7, 0.33333182334899902344 ;  /* 0x3eaaaa7808077423 */ /* 0x000fc80000000007 */
[----:B------:R-:W-:-:S04]  /*1330*/  FFMA R7, R8, R7, -0.5 ;  /* 0xbf00000008077423 */ /* 0x000fc80000000007 */
[C---:B0-2---:R-:W-:Y:S01]  /*1340*/  FMUL R9, R8.reuse, R7 ;  /* 0x0000000708097220 */ /* 0x045fe20000400000 */
[----:B------:R-:W-:Y:S02]  /*1350*/  FFMA R7, R5, 1.1920928955078125e-07, R4 ;  /* 0x3400000005077823 */ /* 0x000fe40000000004 */
[----:B------:R-:W0:Y:S01]  /*1360*/  LDC.64 R4, c[0x0][0x3d0] ;  /* 0x0000f400ff047b82 */ /* 0x000e220000000a00 */
[----:B------:R-:W-:Y:S01]  /*1370*/  FFMA R8, R8, R9, R8 ;  /* 0x0000000908087223 */ /* 0x000fe20000000008 */
[----:B------:R-:W-:-:S03]  /*1380*/  MOV R9, 0x7f800000 ;  /* 0x7f80000000097802 */ /* 0x000fc60000000f00 */
[----:B------:R-:W-:Y:S02]  /*1390*/  FFMA R7, R7, 0.69314718246459960938, R8 ;  /* 0x3f31721807077823 */ /* 0x000fe40000000008 */
[C---:B------:R-:W-:Y:S01]  /*13a0*/  @P0 FFMA R7, R6.reuse, R9, +INF ;  /* 0x7f80000006070423 */ /* 0x040fe20000000009 */
[----:B------:R-:W-:-:S04]  /*13b0*/  FSETP.NEU.AND P0, PT, R6, RZ, PT ;  /* 0x000000ff0600720b */ /* 0x000fc80003f0d000 */
[----:B------:R-:W-:-:S05]  /*13c0*/  FSEL R7, R7, -INF , P0 ;  /* 0xff80000007077808 */ /* 0x000fca0000000000 */
[----:B-1----:R-:W-:-:S04]  /*13d0*/  FADD R7, R10, R7 ;  /* 0x000000070a077221 */ /* 0x002fc80000000000 */
[----:B-----5:R-:W-:Y:S01]  /*13e0*/  FADD R9, R7, -R0 ;  /* 0x8000000007097221 */ /* 0x020fe20000000000 */
[----:B------:R-:W-:Y:S04]  /*13f0*/  STG.E desc[UR6][R2.64], R7 ;  /* 0x0000000702007986 */ /* 0x000fe8000c101906 */
[----:B0-----:R-:W-:Y:S01]  /*1400*/  REDG.E.ADD.F32.FTZ.RN.STRONG.GPU desc[UR6][R4.64], R9 ;  /* 0x00000009040079a6 */ /* 0x001fe2000c12f306 */
[----:B------:R-:W-:Y:S05]  /*1410*/  EXIT ;  /* 0x000000000000794d */ /* 0x000fea0003800000 */
.L_x_54:
        /* <DEDUP_REMOVED lines=14> */
.L_x_73:


//--------------------- .text._ZN8facebook12deeplearning5torch6detail36_GLOBAL__N__e8799fbd_4_k_cu_1db4edaf24updateOutputWithTargetMVEPKfS5_S5_S5_S5_S5_S5_llllPf --------------------------
	.section	.text._ZN8facebook12deeplearning5torch6detail36_GLOBAL__N__e8799fbd_4_k_cu_1db4edaf24updateOutputWithTargetMVEPKfS5_S5_S5_S5_S5_S5_llllPf,"ax",@progbits
	.align	128
.text._ZN8facebook12deeplearning5torch6detail36_GLOBAL__N__e8799fbd_4_k_cu_1db4edaf24updateOutputWithTargetMVEPKfS5_S5_S5_S5_S5_S5_llllPf:
        .type           _ZN8facebook12deeplearning5torch6detail36_GLOBAL__N__e8799fbd_4_k_cu_1db4edaf24updateOutputWithTargetMVEPKfS5_S5_S5_S5_S5_S5_llllPf,@function
        .size           _ZN8facebook12deeplearning5torch6detail36_GLOBAL__N__e8799fbd_4_k_cu_1db4edaf24updateOutputWithTargetMVEPKfS5_S5_S5_S5_S5_S5_llllPf,(.L_x_74 - _ZN8facebook12deeplearning5torch6detail36_GLOBAL__N__e8799fbd_4_k_cu_1db4edaf24updateOutputWithTargetMVEPKfS5_S5_S5_S5_S5_S5_llllPf)
        .other          _ZN8facebook12deeplearning5torch6detail36_GLOBAL__N__e8799fbd_4_k_cu_1db4edaf24updateOutputWithTargetMVEPKfS5_S5_S5_S5_S5_S5_llllPf,@"STO_CUDA_ENTRY STV_DEFAULT"
_ZN8facebook12deeplearning5torch6detail36_GLOBAL__N__e8799fbd_4_k_cu_1db4edaf24updateOutputWithTargetMVEPKfS5_S5_S5_S5_S5_S5_llllPf:
[----:B------:R-:W-:Y:S01]  /*0000*/  LDC R1, c[0x0][0x37c] ;  /* 0x0000df00ff017b82 */ /* 0x000fe20000000800 */
[----:B------:R-:W0:Y:S07]  /*0010*/  S2R R2, SR_CTAID.Y ;  /* 0x0000000000027919 */ /* 0x000e2e0000002600 */
[----:B------:R-:W0:Y:S01]  /*0020*/  LDC.64 R4, c[0x0][0x3b0] ;  /* 0x0000ec00ff047b82 */ /* 0x000e220000000a00 */
[----:B------:R-:W1:Y:S07]  /*0030*/  LDCU.64 UR8, c[0x0][0x358] ;  /* 0x00006b00ff0877ac */ /* 0x000e6e0008000a00 */
[----:B------:R-:W2:Y:S08]  /*0040*/  LDC.64 R6, c[0x0][0x398] ;  /* 0x0000e600ff067b82 */ /* 0x000eb00000000a00 */
[----:B------:R-:W3:Y:S01]  /*0050*/  LDC.64 R8, c[0x0][0x3a0] ;  /* 0x0000e800ff087b82 */ /* 0x000ee20000000a00 */
[----:B0-----:R-:W-:-:S06]  /*0060*/  IMAD.WIDE.U32 R4, R2, 0x4, R4 ;  /* 0x0000000402047825 */ /* 0x001fcc00078e0004 */
[----:B-1----:R-:W4:Y:S02]  /*0070*/  LDG.E R4, desc[UR8][R4.64] ;  /* 0x0000000804047981 */ /* 0x002f24000c1e1900 */
[----:B----4-:R-:W-:Y:S01]  /*0080*/  FADD R0, R4, -0.5 ;  /* 0xbf00000004007421 */ /* 0x010fe20000000000 */
[----:B------:R-:W0:Y:S05]  /*0090*/  S2UR UR6, SR_CTAID.X ;  /* 0x00000000000679c3 */ /* 0x000e2a0000002500 */
[----:B------:R-:W1:Y:S03]  /*00a0*/  F2I.TRUNC.NTZ R0, R0 ;  /* 0x0000000000007305 */ /* 0x000e66000020f100 */
[----:B------:R-:W4:Y:S01]  /*00b0*/  LDC.64 R4, c[0x0][0x3a8] ;  /* 0x0000ea00ff047b82 */ /* 0x000f220000000a00 */
[----:B-1----:R-:W-:-:S05]  /*00c0*/  SHF.L.U32 R3, R0, 0x1, RZ ;  /* 0x0000000100037819 */ /* 0x002fca00000006ff */
[----:B--2---:R-:W-:-:S06]  /*00d0*/  IMAD.WIDE R6, R3, 0x4, R6 ;  /* 0x0000000403067825 */ /* 0x004fcc00078e0206 */
[----:B------:R-:W2:Y:S02]  /*00e0*/  LDG.E R6, desc[UR8][R6.64] ;  /* 0x0000000806067981 */ /* 0x000ea4000c1e1900 */
[----:B--2---:R-:W-:-:S06]  /*00f0*/  FADD R3, R6, -0.5 ;  /* 0xbf00000006037421 */ /* 0x004fcc0000000000 */
[----:B------:R-:W3:Y:S02]  /*0100*/  F2I.TRUNC.NTZ R3, R3 ;  /* 0x0000000300037305 */ /* 0x000ee4000020f100 */
[----:B---3--:R-:W-:-:S06]  /*0110*/  IMAD.WIDE R8, R3, 0x4, R8 ;  /* 0x0000000403087825 */ /* 0x008fcc00078e0208 */
[----:B------:R-:W2:Y:S01]  /*0120*/  LDG.E R8, desc[UR8][R8.64] ;  /* 0x0000000808087981 */ /* 0x000ea2000c1e1900 */
[----:B----4-:R-:W-:-:S04]  /*0130*/  IMAD.WIDE R4, R3, 0x4, R4 ;  /* 0x0000000403047825 */ /* 0x010fc800078e0204 */
[----:B--2---:R-:W-:-:S04]  /*0140*/  FADD R10, R8, 0.5 ;  /* 0x3f000000080a7421 */ /* 0x004fc80000000000 */
[----:B------:R-:W0:Y:S02]  /*0150*/  F2I.TRUNC.NTZ R0, R10 ;  /* 0x0000000a00007305 */ /* 0x000e24000020f100 */
[----:B0-----:R-:W-:-:S13]  /*0160*/  ISETP.LE.AND P0, PT, R0, UR6, PT ;  /* 0x0000000600007c0c */ /* 0x001fda000bf03270 */
[----:B------:R-:W-:Y:S05]  /*0170*/  @P0 EXIT ;  /* 0x000000000000094d */ /* 0x000fea0003800000 */
[----:B------:R-:W2:Y:S01]  /*0180*/  LDG.E R4, desc[UR8][R4.64] ;  /* 0x0000000804047981 */ /* 0x000ea2000c1e1900 */
[----:B------:R-:W0:Y:S01]  /*0190*/  LDCU.64 UR10, c[0x0][0x3b8] ;  /* 0x00007700ff0a77ac */ /* 0x000e220008000a00 */
[----:B------:R-:W1:Y:S01]  /*01a0*/  LDC.64 R8, c[0x0][0x3d0] ;  /* 0x0000f400ff087b82 */ /* 0x000e620000000a00 */
[----:B------:R-:W-:Y:S01]  /*01b0*/  IMAD.MOV.U32 R27, RZ, RZ, RZ ;  /* 0x000000ffff1b7224 */ /* 0x000fe200078e00ff */
[----:B------:R-:W0:Y:S01]  /*01c0*/  S2R R26, SR_TID.X ;  /* 0x00000000001a7919 */ /* 0x000e220000002100 */
[----:B------:R-:W3:Y:S01]  /*01d0*/  LDCU.64 UR12, c[0x0][0x380] ;  /* 0x00007000ff0c77ac */ /* 0x000ee20008000a00 */
[----:B------:R-:W-:-:S04]  /*01e0*/  UMOV UR4, 0x400 ;  /* 0x0000040000047882 */ /* 0x000fc80000000000 */
[----:B------:R-:W4:Y:S01]  /*01f0*/  S2UR UR5, SR_CgaCtaId ;  /* 0x00000000000579c3 */ /* 0x000f220000008800 */
[----:B------:R-:W0:Y:S01]  /*0200*/  LDCU UR7, c[0x0][0x370] ;  /* 0x00006e00ff0777ac */ /* 0x000e220008000800 */
[----:B----4-:R-:W-:Y:S01]  /*0210*/  ULEA UR4, UR5, UR4, 0x18 ;  /* 0x0000000405047291 */ /* 0x010fe2000f8ec0ff */
[----:B0-----:R-:W-:Y:S01]  /*0220*/  IMAD.WIDE.U32 R6, R2, UR10, R26 ;  /* 0x0000000a02067c25 */ /* 0x001fe2000f8e001a */
[----:B------:R-:W-:-:S03]  /*0230*/  LOP3.LUT R3, RZ, R26, RZ, 0x33, !PT ;  /* 0x0000001aff037212 */ /* 0x000fc600078e33ff */
[----:B------:R-:W-:Y:S01]  /*0240*/  IMAD R7, R2, UR11, R7 ;  /* 0x0000000b02077c24 */ /* 0x000fe2000f8e0207 */
[C---:B---3--:R-:W-:Y:S02]  /*0250*/  LEA R21, P1, R6.reuse, UR12, 0x2 ;  /* 0x0000000c06157c11 */ /* 0x048fe4000f8210ff */
[----:B-1----:R-:W-:Y:S02]  /*0260*/  IADD3 R3, P0, PT, R3, R8, RZ ;  /* 0x0000000803037210 */ /* 0x002fe40007f1e0ff */
[----:B------:R-:W-:Y:S02]  /*0270*/  IADD3 R21, P2, PT, R21, 0x800, RZ ;  /* 0x0000080015157810 */ /* 0x000fe40007f5e0ff */
[----:B------:R-:W-:Y:S02]  /*0280*/  LEA.HI.X R24, R6, UR13, R7, 0x2, P1 ;  /* 0x0000000d06187c11 */ /* 0x000fe400088f1407 */
[----:B------:R-:W-:Y:S02]  /*0290*/  IADD3.X R22, PT, PT, R9, -0x1, RZ, P0, !PT ;  /* 0xffffffff09167810 */ /* 0x000fe400007fe4ff */
[----:B------:R-:W-:-:S02]  /*02a0*/  IADD3.X R24, PT, PT, RZ, R24, RZ, P2, !PT ;  /* 0x00000018ff187210 */ /* 0x000fc400017fe4ff */
[----:B------:R-:W-:Y:S01]  /*02b0*/  LEA R23, R26, UR4, 0x2 ;  /* 0x000000041a177c11 */ /* 0x000fe2000f8e10ff */
[----:B------:R-:W-:Y:S01]  /*02c0*/  UMOV UR4, UR6 ;  /* 0x0000000600047c82 */ /* 0x000fe20008000000 */
[----:B--2---:R-:W-:-:S04]  /*02d0*/  FADD R4, R4, 0.5 ;  /* 0x3f00000004047421 */ /* 0x004fc80000000000 */
[----:B------:R0:W1:Y:S03]  /*02e0*/  F2I.TRUNC.NTZ R20, R4 ;  /* 0x0000000400147305 */ /* 0x000066000020f100 */
.L_x_68:
[----:B------:R-:W2:Y:S01]  /*02f0*/  LDCU.64 UR10, c[0x0][0x3d0] ;  /* 0x00007a00ff0a77ac */ /* 0x000ea20008000a00 */
[----:B01----:R-:W-:Y:S01]  /*0300*/  VIADD R4, R20, UR4 ;  /* 0x0000000414047c36 */ /* 0x003fe20008000000 */
[----:B------:R-:W-:Y:S01]  /*0310*/  BSSY.RECONVERGENT B0, `(.L_x_55) ;  /* 0x00000cc000007945 */ /* 0x000fe20003800200 */
[----:B------:R-:W-:-:S03]  /*0320*/  HFMA2 R14, -RZ, RZ, 0, 0 ;  /* 0x00000000ff0e7431 */ /* 0x000fc600000001ff */
[----:B------:R-:W-:Y:S01]  /*0330*/  SHF.R.S32.HI R5, RZ, 0x1f, R4 ;  /* 0x0000001fff057819 */ /* 0x000fe20000011404 */
[----:B------:R-:W-:Y:S01]  /*0340*/  BAR.SYNC.DEFER_BLOCKING 0x0 ;  /* 0x0000000000007b1d */ /* 0x000fe20000010000 */
[----:B--2---:R-:W-:-:S04]  /*0350*/  ISETP.GE.U32.AND P0, PT, R26, UR10, PT ;  /* 0x0000000a1a007c0c */ /* 0x004fc8000bf06070 */
[----:B------:R-:W-:-:S13]  /*0360*/  ISETP.GE.AND.EX P0, PT, RZ, UR11, PT, P0 ;  /* 0x0000000bff007c0c */ /* 0x000fda000bf06300 */
[----:B------:R-:W-:Y:S05]  /*0370*/  @P0 BRA `(.L_x_56) ;  /* 0x0000000c00140947 */ /* 0x000fea0003800000 */
[----:B------:R-:W-:Y:S01]  /*0380*/  ISETP.GE.U32.AND P0, PT, R3, 0x380, PT ;  /* 0x000003800300780c */ /* 0x000fe20003f06070 */
[----:B------:R-:W-:Y:S01]  /*0390*/  BSSY.RECONVERGENT B1, `(.L_x_57) ;  /* 0x0000040000017945 */ /* 0x000fe20003800200 */
[----:B------:R-:W-:Y:S01]  /*03a0*/  IMAD.MOV.U32 R14, RZ, RZ, RZ ;  /* 0x000000ffff0e7224 */ /* 0x000fe200078e00ff */
[----:B------:R-:W-:Y:S01]  /*03b0*/  MOV R6, R26 ;  /* 0x0000001a00067202 */ /* 0x000fe20000000f00 */
[----:B------:R-:W-:Y:S01]  /*03c0*/  IMAD.MOV.U32 R7, RZ, RZ, RZ ;  /* 0x000000ffff077224 */ /* 0x000fe200078e00ff */
[----:B------:R-:W-:-:S13]  /*03d0*/  ISETP.GE.U32.AND.EX P0, PT, R22, RZ, PT, P0 ;  /* 0x000000ff1600720c */ /* 0x000fda0003f06100 */
[----:B------:R-:W-:Y:S05]  /*03e0*/  @!P0 BRA `(.L_x_58) ;  /* 0x0000000000e88947 */ /* 0x000fea0003800000 */
[----:B------:R-:W0:Y:S01]  /*03f0*/  LDCU.64 UR10, c[0x0][0x3c0] ;  /* 0x00007800ff0a77ac */ /* 0x000e220008000a00 */
[----:B------:R-:W-:Y:S01]  /*0400*/  MOV R6, R26 ;  /* 0x0000001a00067202 */ /* 0x000fe20000000f00 */
[----:B------:R-:W-:Y:S01]  /*0410*/  IMAD.MOV.U32 R7, RZ, RZ, RZ ;  /* 0x000000ffff077224 */ /* 0x000fe200078e00ff */
[----:B------:R-:W-:Y:S01]  /*0420*/  SHF.R.U64 R8, R3, 0x7, R22 ;  /* 0x0000000703087819 */ /* 0x000fe20000001216 */
[----:B------:R-:W1:Y:S01]  /*0430*/  LDCU.64 UR12, c[0x0][0x388] ;  /* 0x00007100ff0c77ac */ /* 0x000e620008000a00 */
[----:B------:R-:W-:Y:S02]  /*0440*/  IMAD.MOV.U32 R14, RZ, RZ, RZ ;  /* 0x000000ffff0e7224 */ /* 0x000fe400078e00ff */
[----:B------:R-:W-:Y:S02]  /*0450*/  IADD3 R13, P1, PT, R8, 0x1, RZ ;  /* 0x00000001080d7810 */ /* 0x000fe40007f3e0ff */
[----:B------:R-:W-:Y:S02]  /*0460*/  MOV R8, R21 ;  /* 0x0000001500087202 */ /* 0x000fe40000000f00 */
[----:B------:R-:W-:-:S02]  /*0470*/  LEA.HI.X R12, R22, RZ, RZ, 0x19, P1 ;  /* 0x000000ff160c7211 */ /* 0x000fc400008fccff */
[----:B------:R-:W-:Y:S02]  /*0480*/  LOP3.LUT R13, R13, 0xfffffff8, RZ, 0xc0, !PT ;  /* 0xfffffff80d0d7812 */ /* 0x000fe400078ec0ff */
[----:B------:R-:W-:Y:S01]  /*0490*/  LOP3.LUT R12, R12, 0x3ffffff, RZ, 0xc0, !PT ;  /* 0x03ffffff0c0c7812 */ /* 0x000fe200078ec0ff */
[----:B0-----:R-:W-:Y:S02]  /*04a0*/  IMAD R9, R5, UR10, RZ ;  /* 0x0000000a05097c24 */ /* 0x001fe4000f8e02ff */
[----:B------:R-:W-:-:S04]  /*04b0*/  IMAD.WIDE.U32 R6, R4, UR10, R6 ;  /* 0x0000000a04067c25 */ /* 0x000fc8000f8e0006 */
[----:B------:R-:W-:Y:S01]  /*04c0*/  IMAD R9, R4, UR11, R9 ;  /* 0x0000000b04097c24 */ /* 0x000fe2000f8e0209 */
[----:B-1----:R-:W-:-:S04]  /*04d0*/  LEA R16, P0, R6, UR12, 0x2 ;  /* 0x0000000c06107c11 */ /* 0x002fc8000f8010ff */
[----:B------:R-:W-:Y:S01]  /*04e0*/  IADD3 R11, PT, PT, R7, R9, RZ ;  /* 0x00000009070b7210 */ /* 0x000fe20007ffe0ff */
[----:B------:R-:W-:Y:S02]  /*04f0*/  IMAD.MOV.U32 R9, RZ, RZ, R24 ;  /* 0x000000ffff097224 */ /* 0x000fe400078e0018 */
[----:B------:R-:W-:Y:S01]  /*0500*/  IMAD.MOV.U32 R7, RZ, RZ, RZ ;  /* 0x000000ffff077224 */ /* 0x000fe200078e00ff */
[----:B------:R-:W-:Y:S02]  /*0510*/  LEA.HI.X R11, R6, UR13, R11, 0x2, P0 ;  /* 0x0000000d060b7c11 */ /* 0x000fe400080f140b */
[----:B------:R-:W-:Y:S02]  /*0520*/  IADD3 R16, P0, PT, R16, 0x800, RZ ;  /* 0x0000080010107810 */ /* 0x000fe40007f1e0ff */
[----:B------:R-:W-:Y:S02]  /*0530*/  MOV R6, R26 ;  /* 0x0000001a00067202 */ /* 0x000fe40000000f00 */
[----:B------:R-:W-:-:S09]  /*0540*/  IADD3.X R11, PT, PT, RZ, R11, RZ, P0, !PT ;  /* 0x0000000bff0b7210 */ /* 0x000fd200007fe4ff */
.L_x_59:
[----:B------:R-:W-:Y:S01]  /*0550*/  IMAD.MOV.U32 R10, RZ, RZ, R16 ;  /* 0x000000ffff0a7224 */ /* 0x000fe200078e0010 */
[----:B------:R-:W2:Y:S04]  /*0560*/  LDG.E R17, desc[UR8][R8.64+-0x800] ;  /* 0xfff8000808117981 */ /* 0x000ea8000c1e1900 */
[----:B------:R-:W2:Y:S04]  /*0570*/  LDG.E R18, desc[UR8][R10.64+-0x800] ;  /* 0xfff800080a127981 */ /* 0x000ea8000c1e1900 */
[----:B------:R-:W3:Y:S04]  /*0580*/  LDG.E R15, desc[UR8][R8.64+-0x600] ;  /* 0xfffa0008080f7981 */ /* 0x000ee8000c1e1900 */
[----:B------:R-:W3:Y:S04]  /*0590*/  LDG.E R16, desc[UR8][R10.64+-0x600] ;  /* 0xfffa00080a107981 */ /* 0x000ee8000c1e1900 */
[----:B------:R-:W4:Y:S04]  /*05a0*/  LDG.E R28, desc[UR8][R8.64+-0x400] ;  /* 0xfffc0008081c7981 */ /* 0x000f28000c1e1900 */
[----:B------:R-:W5:Y:S01]  /*05b0*/  LDG.E R19, desc[UR8][R10.64+-0x200] ;  /* 0xfffe00080a137981 */ /* 0x000f62000c1e1900 */
[----:B--2---:R-:W-:-:S03]  /*05c0*/  FFMA R14, R17, R18, R14 ;  /* 0x00000012110e7223 */ /* 0x004fc6000000000e */
[----:B------:R-:W4:Y:S04]  /*05d0*/  LDG.E R17, desc[UR8][R10.64+-0x400] ;  /* 0xfffc00080a117981 */ /* 0x000f28000c1e1900 */
[----:B------:R-:W5:Y:S01]  /*05e0*/  LDG.E R18, desc[UR8][R8.64+-0x200] ;  /* 0xfffe000808127981 */ /* 0x000f62000c1e1900 */
[----:B---3--:R-:W-:-:S03]  /*05f0*/  FFMA R25, R15, R16, R14 ;  /* 0x000000100f197223 */ /* 0x008fc6000000000e */
[----:B------:R-:W2:Y:S04]  /*0600*/  LDG.E R14, desc[UR8][R8.64] ;  /* 0x00000008080e7981 */ /* 0x000ea8000c1e1900 */
[----:B------:R-:W2:Y:S04]  /*0610*/  LDG.E R15, desc[UR8][R10.64] ;  /* 0x000000080a0f7981 */ /* 0x000ea8000c1e1900 */
[----:B------:R-:W3:Y:S01]  /*0620*/  LDG.E R16, desc[UR8][R10.64+0x200] ;  /* 0x000200080a107981 */ /* 0x000ee2000c1e1900 */
[----:B----4-:R-:W-:-:S04]  /*0630*/  FFMA R17, R28, R17, R25 ;  /* 0x000000111c117223 */ /* 0x010fc80000000019 */
[----:B-----5:R-:W-:Y:S02]  /*0640*/  FFMA R25, R18, R19, R17 ;  /* 0x0000001312197223 */ /* 0x020fe40000000011 */
[----:B------:R-:W3:Y:S04]  /*0650*/  LDG.E R19, desc[UR8][R8.64+0x200] ;  /* 0x0002000808137981 */ /* 0x000ee8000c1e1900 */
[----:B------:R-:W4:Y:S04]  /*0660*/  LDG.E R17, desc[UR8][R8.64+0x400] ;  /* 0x0004000808117981 */ /* 0x000f28000c1e1900 */
[----:B------:R-:W4:Y:S01]  /*0670*/  LDG.E R18, desc[UR8][R10.64+0x400] ;  /* 0x000400080a127981 */ /* 0x000f22000c1e1900 */
[----:B--2---:R-:W-:-:S03]  /*0680*/  FFMA R28, R14, R15, R25 ;  /* 0x0000000f0e1c7223 */ /* 0x004fc60000000019 */
[----:B------:R0:W2:Y:S04]  /*0690*/  LDG.E R14, desc[UR8][R8.64+0x600] ;  /* 0x00060008080e7981 */ /* 0x0000a8000c1e1900 */
[----:B------:R1:W2:Y:S01]  /*06a0*/  LDG.E R15, desc[UR8][R10.64+0x600] ;  /* 0x000600080a0f7981 */ /* 0x0002a2000c1e1900 */
[----:B------:R-:W-:-:S04]  /*06b0*/  IADD3 R13, P0, PT, R13, -0x8, RZ ;  /* 0xfffffff80d0d7810 */ /* 0x000fc80007f1e0ff */
[----:B------:R-:W-:Y:S02]  /*06c0*/  IADD3.X R12, PT, PT, R12, -0x1, RZ, P0, !PT ;  /* 0xffffffff0c0c7810 */ /* 0x000fe400007fe4ff */
[----:B------:R-:W-:-:S04]  /*06d0*/  ISETP.NE.U32.AND P0, PT, R13, RZ, PT ;  /* 0x000000ff0d00720c */ /* 0x000fc80003f05070 */
[----:B------:R-:W-:Y:S02]  /*06e0*/  ISETP.NE.AND.EX P0, PT, R12, RZ, PT, P0 ;  /* 0x000000ff0c00720c */ /* 0x000fe40003f05300 */
[----:B0-----:R-:W-:Y:S02]  /*06f0*/  IADD3 R8, P3, PT, R8, 0x1000, RZ ;  /* 0x0000100008087810 */ /* 0x001fe40007f7e0ff */
[----:B------:R-:W-:-:S03]  /*0700*/  IADD3 R6, P1, PT, R6, 0x400, RZ ;  /* 0x0000040006067810 */ /* 0x000fc60007f3e0ff */
[----:B------:R-:W-:Y:S01]  /*0710*/  IMAD.X R9, RZ, RZ, R9, P3 ;  /* 0x000000ffff097224 */ /* 0x000fe200018e0609 */
[----:B------:R-:W-:Y:S01]  /*0720*/  IADD3.X R7, PT, PT, RZ, R7, RZ, P1, !PT ;  /* 0x00000007ff077210 */ /* 0x000fe20000ffe4ff */
[----:B---3--:R-:W-:-:S04]  /*0730*/  FFMA R16, R19, R16, R28 ;  /* 0x0000001013107223 */ /* 0x008fc8000000001c */
[----:B----4-:R-:W-:Y:S01]  /*0740*/  FFMA R17, R17, R18, R16 ;  /* 0x0000001211117223 */ /* 0x010fe20000000010 */
[----:B------:R-:W-:-:S04]  /*0750*/  IADD3 R16, P2, PT, R10, 0x1000, RZ ;  /* 0x000010000a107810 */ /* 0x000fc80007f5e0ff */
[----:B-1----:R-:W-:Y:S01]  /*0760*/  IADD3.X R11, PT, PT, RZ, R11, RZ, P2, !PT ;  /* 0x0000000bff0b7210 */ /* 0x002fe200017fe4ff */
[----:B--2---:R-:W-:Y:S01]  /*0770*/  FFMA R14, R14, R15, R17 ;  /* 0x0000000f0e0e7223 */ /* 0x004fe20000000011 */
[----:B------:R-:W-:Y:S07]  /*0780*/  @P0 BRA `(.L_x_59) ;  /* 0xfffffffc00700947 */ /* 0x000fee000383ffff */
.L_x_58:
[----:B------:R-:W-:Y:S05]  /*0790*/  BSYNC.RECONVERGENT B1 ;  /* 0x0000000000017941 */ /* 0x000fea0003800200 */
.L_x_57:
[----:B------:R-:W-:-:S05]  /*07a0*/  SHF.R.U64 R8, R3, 0x7, R22 ;  /* 0x0000000703087819 */ /* 0x000fca0000001216 */
[----:B------:R-:W-:-:S05]  /*07b0*/  VIADD R8, R8, 0x1 ;  /* 0x0000000108087836 */ /* 0x000fca0000000000 */
[----:B------:R-:W-:-:S04]  /*07c0*/  LOP3.LUT R8, R8, 0x7, RZ, 0xc0, !PT ;  /* 0x0000000708087812 */ /* 0x000fc800078ec0ff */
[----:B------:R-:W-:-:S04]  /*07d0*/  ISETP.NE.U32.AND P0, PT, R8, RZ, PT ;  /* 0x000000ff0800720c */ /* 0x000fc80003f05070 */
[----:B------:R-:W-:-:S13]  /*07e0*/  ISETP.NE.AND.EX P0, PT, RZ, RZ, PT, P0 ;  /* 0x000000ffff00720c */ /* 0x000fda0003f05300 */
[----:B------:R-:W-:Y:S05]  /*07f0*/  @!P0 BRA `(.L_x_56) ;  /* 0x0000000400f48947 */ /* 0x000fea0003800000 */
[----:B------:R-:W-:Y:S01]  /*0800*/  IADD3 R8, P1, PT, R8, -0x1, RZ ;  /* 0xffffffff08087810 */ /* 0x000fe20007f3e0ff */
[----:B------:R-:W-:Y:S01]  /*0810*/  BSSY.RECONVERGENT B1, `(.L_x_60) ;  /* 0x0000042000017945 */ /* 0x000fe20003800200 */
[----:B------:R-:W-:Y:S02]  /*0820*/  SHF.R.U64 R9, R3, 0x7, R22 ;  /* 0x0000000703097819 */ /* 0x000fe40000001216 */
[----:B------:R-:W-:Y:S02]  /*0830*/  ISETP.GE.U32.AND P0, PT, R8, 0x3, PT ;  /* 0x000000030800780c */ /* 0x000fe40003f06070 */
[----:B------:R-:W-:Y:S01]  /*0840*/  IADD3.X R8, PT, PT, RZ, -0x1, RZ, P1, !PT ;  /* 0xffffffffff087810 */ /* 0x000fe20000ffe4ff */
[----:B------:R-:W-:-:S03]  /*0850*/  VIADD R9, R9, 0x1 ;  /* 0x0000000109097836 */ /* 0x000fc60000000000 */
[----:B------:R-:W-:Y:S02]  /*0860*/  ISETP.GE.U32.AND.EX P0, PT, R8, RZ, PT, P0 ;  /* 0x000000ff0800720c */ /* 0x000fe40003f06100 */
[----:B------:R-:W-:-:S11]  /*0870*/  LOP3.LUT P1, RZ, R9, 0x3, RZ, 0xc0, !PT ;  /* 0x0000000309ff7812 */ /* 0x000fd6000782c0ff */
[----:B------:R-:W-:Y:S05]  /*0880*/  @!P0 BRA `(.L_x_61) ;  /* 0x0000000000e88947 */ /* 0x000fea0003800000 */
[----:B------:R-:W0:Y:S01]  /*0890*/  LDCU.64 UR10, c[0x0][0x3b8] ;  /* 0x00007700ff0a77ac */ /* 0x000e220008000a00 */
[----:B------:R-:W-:Y:S01]  /*08a0*/  IADD3 R10, PT, PT, R6, 0x80, RZ ;  /* 0x00000080060a7810 */ /* 0x000fe20007ffe0ff */
[----:B------:R-:W1:Y:S01]  /*08b0*/  LDCU.128 UR12, c[0x0][0x380] ;  /* 0x00007000ff0c77ac */ /* 0x000e620008000c00 */
[----:B------:R-:W2:Y:S01]  /*08c0*/  LDCU.64 UR16, c[0x0][0x3c0] ;  /* 0x00007800ff1077ac */ /* 0x000ea20008000a00 */
[C---:B0-----:R-:W-:Y:S02]  /*08d0*/  IMAD R9, R2.reuse, UR11, RZ ;  /* 0x0000000b02097c24 */ /* 0x041fe4000f8e02ff */
[----:B------:R-:W-:-:S04]  /*08e0*/  IMAD.WIDE.U32 R12, R2, UR10, R6 ;  /* 0x0000000a020c7c25 */ /* 0x000fc8000f8e0006 */
[----:B------:R-:W-:Y:S01]  /*08f0*/  IMAD.IADD R11, R9, 0x1, R13 ;  /* 0x00000001090b7824 */ /* 0x000fe200078e020d */
[----:B-1----:R-:W-:Y:S01]  /*0900*/  LEA R28, P0, R12, UR12, 0x2 ;  /* 0x0000000c0c1c7c11 */ /* 0x002fe2000f8010ff */
[----:B--2---:R-:W-:Y:S02]  /*0910*/  IMAD R25, R5, UR16, RZ ;  /* 0x0000001005197c24 */ /* 0x004fe4000f8e02ff */
[----:B------:R-:W-:Y:S01]  /*0920*/  IMAD.WIDE.U32 R18, R4, UR16, R6 ;  /* 0x0000001004127c25 */ /* 0x000fe2000f8e0006 */
[----:B------:R-:W-:-:S03]  /*0930*/  LEA.HI.X R29, R12, UR13, R11, 0x2, P0 ;  /* 0x0000000d0c1d7c11 */ /* 0x000fc600080f140b */
[----:B------:R-:W-:Y:S02]  /*0940*/  HFMA2 R11, -RZ, RZ, 0, 0 ;  /* 0x00000000ff0b7431 */ /* 0x000fe400000001ff */
[----:B------:R-:W-:Y:S01]  /*0950*/  IMAD R25, R4, UR17, R25 ;  /* 0x0000001104197c24 */ /* 0x000fe2000f8e0219 */
[----:B------:R-:W-:Y:S01]  /*0960*/  LEA R16, P0, R18, UR14, 0x2 ;  /* 0x0000000e12107c11 */ /* 0x000fe2000f8010ff */
[----:B------:R0:W2:Y:S02]  /*0970*/  LDG.E R15, desc[UR8][R28.64] ;  /* 0x000000081c0f7981 */ /* 0x0000a4000c1e1900 */
[----:B------:R-:W-:Y:S02]  /*0980*/  IMAD.IADD R7, R25, 0x1, R19 ;  /* 0x0000000119077824 */ /* 0x000fe400078e0213 */
[----:B------:R-:W-:-:S03]  /*0990*/  IMAD.WIDE.U32 R12, R2, UR10, R10 ;  /* 0x0000000a020c7c25 */ /* 0x000fc6000f8e000a */
[----:B------:R-:W-:Y:S01]  /*09a0*/  LEA.HI.X R17, R18, UR15, R7, 0x2, P0 ;  /* 0x0000000f12117c11 */ /* 0x000fe200080f1407 */
[----:B------:R-:W-:Y:S01]  /*09b0*/  IMAD.WIDE.U32 R10, R4, UR16, R10 ;  /* 0x00000010040a7c25 */ /* 0x000fe2000f8e000a */
[----:B------:R-:W-:Y:S02]  /*09c0*/  IADD3 R7, PT, PT, R9, R13, RZ ;  /* 0x0000000d09077210 */ /* 0x000fe40007ffe0ff */
[C---:B------:R-:W-:Y:S02]  /*09d0*/  LEA R18, P0, R12.reuse, UR12, 0x2 ;  /* 0x0000000c0c127c11 */ /* 0x040fe4000f8010ff */
[----:B------:R-:W2:Y:S02]  /*09e0*/  LDG.E R17, desc[UR8][R16.64] ;  /* 0x0000000810117981 */ /* 0x000ea4000c1e1900 */
[----:B------:R-:W-:Y:S01]  /*09f0*/  LEA.HI.X R19, R12, UR13, R7, 0x2, P0 ;  /* 0x0000000d0c137c11 */ /* 0x000fe200080f1407 */
[----:B------:R-:W-:Y:S01]  /*0a00*/  IMAD.IADD R7, R25, 0x1, R11 ;  /* 0x0000000119077824 */ /* 0x000fe200078e020b */
[----:B------:R-:W-:Y:S01]  /*0a10*/  LEA R12, P0, R10, UR14, 0x2 ;  /* 0x0000000e0a0c7c11 */ /* 0x000fe2000f8010ff */
[----:B------:R-:W-:-:S03]  /*0a20*/  IMAD.MOV.U32 R11, RZ, RZ, RZ ;  /* 0x000000ffff0b7224 */ /* 0x000fc600078e00ff */
[----:B------:R-:W-:Y:S02]  /*0a30*/  LEA.HI.X R13, R10, UR15, R7, 0x2, P0 ;  /* 0x0000000f0a0d7c11 */ /* 0x000fe400080f1407 */
[----:B------:R-:W-:Y:S01]  /*0a40*/  IADD3 R10, PT, PT, R6, 0x100, RZ ;  /* 0x00000100060a7810 */ /* 0x000fe20007ffe0ff */
[----:B------:R1:W3:Y:S04]  /*0a50*/  LDG.E R7, desc[UR8][R18.64] ;  /* 0x0000000812077981 */ /* 0x0002e8000c1e1900 */
[--C-:B0-----:R-:W-:Y:S01]  /*0a60*/  IMAD.WIDE.U32 R28, R2, UR10, R10.reuse ;  /* 0x0000000a021c7c25 */ /* 0x101fe2000f8e000a */
[----:B------:R0:W3:Y:S03]  /*0a70*/  LDG.E R16, desc[UR8][R12.64] ;  /* 0x000000080c107981 */ /* 0x0000e6000c1e1900 */
[----:B------:R-:W-:Y:S01]  /*0a80*/  IMAD.WIDE.U32 R10, R4, UR16, R10 ;  /* 0x00000010040a7c25 */ /* 0x000fe2000f8e000a */
[----:B------:R-:W-:-:S02]  /*0a90*/  IADD3 R8, PT, PT, R9, R29, RZ ;  /* 0x0000001d09087210 */ /* 0x000fc40007ffe0ff */
[----:B-1----:R-:W-:Y:S01]  /*0aa0*/  LEA R18, P0, R28, UR12, 0x2 ;  /* 0x0000000c1c127c11 */ /* 0x002fe2000f8010ff */
[----:B------:R-:W-:-:S03]  /*0ab0*/  IMAD.IADD R11, R25, 0x1, R11 ;  /* 0x00000001190b7824 */ /* 0x000fc600078e020b */
[----:B------:R-:W-:Y:S02]  /*0ac0*/  LEA.HI.X R19, R28, UR13, R8, 0x2, P0 ;  /* 0x0000000d1c137c11 */ /* 0x000fe400080f1408 */
[----:B------:R-:W-:-:S03]  /*0ad0*/  LEA R28, P0, R10, UR14, 0x2 ;  /* 0x0000000e0a1c7c11 */ /* 0x000fc6000f8010ff */
[----:B------:R-:W4:Y:S01]  /*0ae0*/  LDG.E R18, desc[UR8][R18.64] ;  /* 0x0000000812127981 */ /* 0x000f22000c1e1900 */
[----:B------:R-:W-:Y:S01]  /*0af0*/  LEA.HI.X R29, R10, UR15, R11, 0x2, P0 ;  /* 0x0000000f0a1d7c11 */ /* 0x000fe200080f140b */
[----:B------:R-:W-:Y:S01]  /*0b00*/  IMAD.MOV.U32 R11, RZ, RZ, RZ ;  /* 0x000000ffff0b7224 */ /* 0x000fe200078e00ff */
[----:B------:R-:W-:-:S05]  /*0b10*/  IADD3 R10, PT, PT, R6, 0x180, RZ ;  /* 0x00000180060a7810 */ /* 0x000fca0007ffe0ff */
[--C-:B0-----:R-:W-:Y:S01]  /*0b20*/  IMAD.WIDE.U32 R12, R2, UR10, R10.reuse ;  /* 0x0000000a020c7c25 */ /* 0x101fe2000f8e000a */
[----:B------:R-:W4:Y:S03]  /*0b30*/  LDG.E R19, desc[UR8][R28.64] ;  /* 0x000000081c137981 */ /* 0x000f26000c1e1900 */
[----:B------:R-:W-:Y:S01]  /*0b40*/  IMAD.WIDE.U32 R10, R4, UR16, R10 ;  /* 0x00000010040a7c25 */ /* 0x000fe2000f8e000a */
[----:B------:R-:W-:Y:S02]  /*0b50*/  IADD3 R9, PT, PT, R9, R13, RZ ;  /* 0x0000000d09097210 */ /* 0x000fe40007ffe0ff */
[----:B------:R-:W-:Y:S01]  /*0b60*/  LEA R8, P0, R12, UR12, 0x2 ;  /* 0x0000000c0c087c11 */ /* 0x000fe2000f8010ff */
[----:B------:R-:W-:-:S03]  /*0b70*/  IMAD.IADD R25, R25, 0x1, R11 ;  /* 0x0000000119197824 */ /* 0x000fc600078e020b */
[----:B------:R-:W-:Y:S02]  /*0b80*/  LEA.HI.X R9, R12, UR13, R9, 0x2, P0 ;  /* 0x0000000d0c097c11 */ /* 0x000fe400080f1409 */
[----:B------:R-:W-:-:S04]  /*0b90*/  LEA R12, P0, R10, UR14, 0x2 ;  /* 0x0000000e0a0c7c11 */ /* 0x000fc8000f8010ff */
[----:B------:R-:W-:Y:S01]  /*0ba0*/  LEA.HI.X R13, R10, UR15, R25, 0x2, P0 ;  /* 0x0000000f0a0d7c11 */ /* 0x000fe200080f1419 */
[----:B------:R-:W5:Y:S04]  /*0bb0*/  LDG.E R9, desc[UR8][R8.64] ;  /* 0x0000000808097981 */ /* 0x000f68000c1e1900 */
[----:B------:R-:W5:Y:S01]  /*0bc0*/  LDG.E R12, desc[UR8][R12.64] ;  /* 0x000000080c0c7981 */ /* 0x000f62000c1e1900 */
[----:B------:R-:W-:Y:S01]  /*0bd0*/  IADD3 R6, PT, PT, R6, 0x200, RZ ;  /* 0x0000020006067810 */ /* 0x000fe20007ffe0ff */
[----:B--2---:R-:W-:-:S04]  /*0be0*/  FFMA R14, R15, R17, R14 ;  /* 0x000000110f0e7223 */ /* 0x004fc8000000000e */
[----:B---3--:R-:W-:-:S04]  /*0bf0*/  FFMA R7, R7, R16, R14 ;  /* 0x0000001007077223 */ /* 0x008fc8000000000e */
[----:B----4-:R-:W-:Y:S01]  /*0c00*/  FFMA R18, R18, R19, R7 ;  /* 0x0000001312127223 */ /* 0x010fe20000000007 */
[----:B------:R-:W-:-:S03]  /*0c10*/  IMAD.MOV.U32 R7, RZ, RZ, RZ ;  /* 0x000000ffff077224 */ /* 0x000fc600078e00ff */
[----:B-----5:R-:W-:-:S07]  /*0c20*/  FFMA R14, R9, R12, R18 ;  /* 0x0000000c090e7223 */ /* 0x020fce0000000012 */
.L_x_61:
[----:B------:R-:W-:Y:S05]  /*0c30*/  BSYNC.RECONVERGENT B1 ;  /* 0x0000000000017941 */ /* 0x000fea0003800200 */
.L_x_60:
[----:B------:R-:W-:Y:S05]  /*0c40*/  @!P1 BRA `(.L_x_56) ;  /* 0x0000000000e09947 */ /* 0x000fea0003800000 */
[C---:B------:R-:W-:Y:S01]  /*0c50*/  LOP3.LUT P1, RZ, R3.reuse, 0x180, RZ, 0xc0, !PT ;  /* 0x0000018003ff7812 */ /* 0x040fe2000782c0ff */
[----:B------:R-:W-:Y:S01]  /*0c60*/  BSSY.RECONVERGENT B1, `(.L_x_62) ;  /* 0x0000025000017945 */ /* 0x000fe20003800200 */
[----:B------:R-:W-:-:S11]  /*0c70*/  LOP3.LUT P0, RZ, R3, 0x80, RZ, 0xc0, !PT ;  /* 0x0000008003ff7812 */ /* 0x000fd6000780c0ff */
[----:B------:R-:W-:Y:S05]  /*0c80*/  @!P1 BRA `(.L_x_63) ;  /* 0x0000000000889947 */ /* 0x000fea0003800000 */
[----:B------:R-:W0:Y:S01]  /*0c90*/  LDCU.64 UR10, c[0x0][0x3b8] ;  /* 0x00007700ff0a77ac */ /* 0x000e220008000a00 */
[----:B------:R-:W-:Y:S01]  /*0ca0*/  MOV R10, R6 ;  /* 0x00000006000a7202 */ /* 0x000fe20000000f00 */
[----:B------:R-:W-:Y:S01]  /*0cb0*/  VIADD R8, R6, 0x80 ;  /* 0x0000008006087836 */ /* 0x000fe20000000000 */
[----:B------:R-:W-:Y:S01]  /*0cc0*/  MOV R11, R7 ;  /* 0x00000007000b7202 */ /* 0x000fe20000000f00 */
[----:B------:R-:W1:Y:S01]  /*0cd0*/  LDCU.128 UR12, c[0x0][0x380] ;  /* 0x00007000ff0c77ac */ /* 0x000e620008000c00 */
[----:B------:R-:W2:Y:S01]  /*0ce0*/  LDCU.64 UR16, c[0x0][0x3c0] ;  /* 0x00007800ff1077ac */ /* 0x000ea20008000a00 */
[C---:B0-----:R-:W-:Y:S02]  /*0cf0*/  IMAD R7, R2.reuse, UR11, RZ ;  /* 0x0000000b02077c24 */ /* 0x041fe4000f8e02ff */
[----:B------:R-:W-:-:S05]  /*0d00*/  IMAD.WIDE.U32 R12, R2, UR10, R10 ;  /* 0x0000000a020c7c25 */ /* 0x000fca000f8e000a */
[----:B------:R-:W-:Y:S01]  /*0d10*/  IADD3 R9, PT, PT, R7, R13, RZ ;  /* 0x0000000d07097210 */ /* 0x000fe20007ffe0ff */
[----:B--2---:R-:W-:Y:S01]  /*0d20*/  IMAD R15, R5, UR16, RZ ;  /* 0x00000010050f7c24 */ /* 0x004fe2000f8e02ff */
[----:B-1----:R-:W-:Y:S01]  /*0d30*/  LEA R18, P1, R12, UR12, 0x2 ;  /* 0x0000000c0c127c11 */ /* 0x002fe2000f8210ff */
[----:B------:R-:W-:-:S03]  /*0d40*/  IMAD.WIDE.U32 R10, R4, UR16, R10 ;  /* 0x00000010040a7c25 */ /* 0x000fc6000f8e000a */
[----:B------:R-:W-:Y:S01]  /*0d50*/  LEA.HI.X R19, R12, UR13, R9, 0x2, P1 ;  /* 0x0000000d0c137c11 */ /* 0x000fe200088f1409 */
[----:B------:R-:W-:Y:S02]  /*0d60*/  HFMA2 R9, -RZ, RZ, 0, 0 ;  /* 0x00000000ff097431 */ /* 0x000fe400000001ff */
[----:B------:R-:W-:Y:S01]  /*0d70*/  IMAD R15, R4, UR17, R15 ;  /* 0x00000011040f7c24 */ /* 0x000fe2000f8e020f */
[----:B------:R-:W-:-:S03]  /*0d80*/  LEA R16, P1, R10, UR14, 0x2 ;  /* 0x0000000e0a107c11 */ /* 0x000fc6000f8210ff */
[----:B------:R-:W-:Y:S01]  /*0d90*/  IMAD.IADD R11, R15, 0x1, R11 ;  /* 0x000000010f0b7824 */ /* 0x000fe200078e020b */
[----:B------:R-:W2:Y:S01]  /*0da0*/  LDG.E R19, desc[UR8][R18.64] ;  /* 0x0000000812137981 */ /* 0x000ea2000c1e1900 */
[----:B------:R-:W-:-:S03]  /*0db0*/  IMAD.WIDE.U32 R12, R2, UR10, R8 ;  /* 0x0000000a020c7c25 */ /* 0x000fc6000f8e0008 */
[----:B------:R-:W-:Y:S01]  /*0dc0*/  LEA.HI.X R17, R10, UR15, R11, 0x2, P1 ;  /* 0x0000000f0a117c11 */ /* 0x000fe200088f140b */
[----:B------:R-:W-:Y:S01]  /*0dd0*/  IMAD.WIDE.U32 R8, R4, UR16, R8 ;  /* 0x0000001004087c25 */ /* 0x000fe2000f8e0008 */
[----:B------:R-:W-:-:S03]  /*0de0*/  LEA R10, P1, R12, UR12, 0x2 ;  /* 0x0000000c0c0a7c11 */ /* 0x000fc6000f8210ff */
[----:B------:R-:W2:Y:S01]  /*0df0*/  LDG.E R16, desc[UR8][R16.64] ;  /* 0x0000000810107981 */ /* 0x000ea2000c1e1900 */
[----:B------:R-:W-:Y:S02]  /*0e00*/  IADD3 R7, PT, PT, R7, R13, RZ ;  /* 0x0000000d07077210 */ /* 0x000fe40007ffe0ff */
[----:B------:R-:W-:Y:S02]  /*0e10*/  IADD3 R15, PT, PT, R15, R9, RZ ;  /* 0x000000090f0f7210 */ /* 0x000fe40007ffe0ff */
[----:B------:R-:W-:Y:S02]  /*0e20*/  LEA R28, P2, R8, UR14, 0x2 ;  /* 0x0000000e081c7c11 */ /* 0x000fe4000f8410ff */
[----:B------:R-:W-:Y:S02]  /*0e30*/  LEA.HI.X R11, R12, UR13, R7, 0x2, P1 ;  /* 0x0000000d0c0b7c11 */ /* 0x000fe400088f1407 */
[----:B------:R-:W-:-:S04]  /*0e40*/  LEA.HI.X R29, R8, UR15, R15, 0x2, P2 ;  /* 0x0000000f081d7c11 */ /* 0x000fc800090f140f */
[----:B------:R-:W3:Y:S04]  /*0e50*/  LDG.E R11, desc[UR8][R10.64] ;  /* 0x000000080a0b7981 */ /* 0x000ee8000c1e1900 */
[----:B------:R-:W3:Y:S01]  /*0e60*/  LDG.E R28, desc[UR8][R28.64] ;  /* 0x000000081c1c7981 */ /* 0x000ee2000c1e1900 */
[----:B------:R-:W-:Y:S01]  /*0e70*/  VIADD R6, R6, 0x100 ;  /* 0x0000010006067836 */ /* 0x000fe20000000000 */
[----:B------:R-:W-:Y:S01]  /*0e80*/  MOV R7, RZ ;  /* 0x000000ff00077202 */ /* 0x000fe20000000f00 */
[----:B--2---:R-:W-:-:S04]  /*0e90*/  FFMA R14, R19, R16, R14 ;  /* 0x00000010130e7223 */ /* 0x004fc8000000000e */
[----:B---3--:R-:W-:-:S07]  /*0ea0*/  FFMA R14, R11, R28, R14 ;  /* 0x0000001c0b0e7223 */ /* 0x008fce000000000e */
.L_x_63:
[----:B------:R-:W-:Y:S05]  /*0eb0*/  BSYNC.RECONVERGENT B1 ;  /* 0x0000000000017941 */ /* 0x000fea0003800200 */
.L_x_62:
[----:B------:R-:W-:Y:S05]  /*0ec0*/  @P0 BRA `(.L_x_56) ;  /* 0x0000000000400947 */ /* 0x000fea0003800000 */
[----:B------:R-:W0:Y:S01]  /*0ed0*/  LDCU.64 UR16, c[0x0][0x3c0] ;  /* 0x00007800ff1077ac */ /* 0x000e220008000a00 */
[----:B------:R-:W1:Y:S01]  /*0ee0*/  LDCU.64 UR10, c[0x0][0x3b8] ;  /* 0x00007700ff0a77ac */ /* 0x000e620008000a00 */
[----:B------:R-:W2:Y:S01]  /*0ef0*/  LDCU.128 UR12, c[0x0][0x380] ;  /* 0x00007000ff0c77ac */ /* 0x000ea20008000c00 */
[----:B0-----:R-:W-:Y:S02]  /*0f00*/  IMAD R9, R5, UR16, RZ ;  /* 0x0000001005097c24 */ /* 0x001fe4000f8e02ff */
[----:B-1----:R-:W-:-:S04]  /*0f10*/  IMAD.WIDE.U32 R12, R2, UR10, R6 ;  /* 0x0000000a020c7c25 */ /* 0x002fc8000f8e0006 */
[----:B------:R-:W-:Y:S01]  /*0f20*/  IMAD.WIDE.U32 R6, R4, UR16, R6 ;  /* 0x0000001004067c25 */ /* 0x000fe2000f8e0006 */
[----:B--2---:R-:W-:-:S03]  /*0f30*/  LEA R10, P0, R12, UR12, 0x2 ;  /* 0x0000000c0c0a7c11 */ /* 0x004fc6000f8010ff */
[----:B------:R-:W-:Y:S01]  /*0f40*/  IMAD R11, R4, UR17, R9 ;  /* 0x00000011040b7c24 */ /* 0x000fe2000f8e0209 */
[----:B------:R-:W-:Y:S01]  /*0f50*/  LEA R8, P1, R6, UR14, 0x2 ;  /* 0x0000000e06087c11 */ /* 0x000fe2000f8210ff */
[----:B------:R-:W-:-:S03]  /*0f60*/  IMAD R9, R2, UR11, R13 ;  /* 0x0000000b02097c24 */ /* 0x000fc6000f8e020d */
[----:B------:R-:W-:Y:S02]  /*0f70*/  IADD3 R7, PT, PT, R11, R7, RZ ;  /* 0x000000070b077210 */ /* 0x000fe40007ffe0ff */
[----:B------:R-:W-:Y:S02]  /*0f80*/  LEA.HI.X R11, R12, UR13, R9, 0x2, P0 ;  /* 0x0000000d0c0b7c11 */ /* 0x000fe400080f1409 */
[----:B------:R-:W-:-:S04]  /*0f90*/  LEA.HI.X R9, R6, UR15, R7, 0x2, P1 ;  /* 0x0000000f06097c11 */ /* 0x000fc800088f1407 */
[----:B------:R-:W2:Y:S04]  /*0fa0*/  LDG.E R11, desc[UR8][R10.64] ;  /* 0x000000080a0b7981 */ /* 0x000ea8000c1e1900 */
[----:B------:R-:W2:Y:S02]  /*0fb0*/  LDG.E R8, desc[UR8][R8.64] ;  /* 0x0000000808087981 */ /* 0x000ea4000c1e1900 */
[----:B--2---:R-:W-:-:S07]  /*0fc0*/  FFMA R14, R11, R8, R14 ;  /* 0x000000080b0e7223 */ /* 0x004fce000000000e */
.L_x_56:
[----:B------:R-:W-:Y:S05]  /*0fd0*/  BSYNC.RECONVERGENT B0 ;  /* 0x0000000000007941 */ /* 0x000fea0003800200 */
.L_x_55:
[----:B------:R-:W-:Y:S01]  /*0fe0*/  ISETP.GT.U32.AND P0, PT, R26, 0xf, PT ;  /* 0x0000000f1a00780c */ /* 0x000fe20003f04070 */
[----:B------:R0:W-:Y:S01]  /*0ff0*/  STS [R23], R14 ;  /* 0x0000000e17007388 */ /* 0x0001e20000000800 */
[----:B------:R-:W-:Y:S01]  /*1000*/  BSSY.RECONVERGENT B0, `(.L_x_64) ;  /* 0x0000015000007945 */ /* 0x000fe20003800200 */
[----:B------:R-:W-:Y:S10]  /*1010*/  BAR.SYNC.DEFER_BLOCKING 0x0 ;  /* 0x0000000000007b1d */ /* 0x000ff40000010000 */
[----:B0-----:R-:W-:Y:S05]  /*1020*/  @P0 BRA `(.L_x_65) ;  /* 0x0000000000480947 */ /* 0x001fea0003800000 */
[----:B------:R-:W-:-:S05]  /*1030*/  IMAD R8, R26, 0x1c, R23 ;  /* 0x0000001c1a087824 */ /* 0x000fca00078e0217 */
[----:B------:R-:W0:Y:S04]  /*1040*/  LDS R6, [R8] ;  /* 0x0000000008067984 */ /* 0x000e280000000800 */
[----:B------:R-:W1:Y:S04]  /*1050*/  LDS R7, [R8+0x4] ;  /* 0x0000040008077984 */ /* 0x000e680000000800 */
[----:B------:R-:W2:Y:S04]  /*1060*/  LDS R9, [R8+0x8] ;  /* 0x0000080008097984 */ /* 0x000ea80000000800 */
[----:B------:R-:W3:Y:S04]  /*1070*/  LDS R11, [R8+0xc] ;  /* 0x00000c00080b7984 */ /* 0x000ee80000000800 */
[----:B------:R-:W4:Y:S04]  /*1080*/  LDS R13, [R8+0x10] ;  /* 0x00001000080d7984 */ /* 0x000f280000000800 */
[----:B------:R-:W5:Y:S04]  /*1090*/  LDS R15, [R8+0x14] ;  /* 0x00001400080f7984 */ /* 0x000f680000000800 */
[----:B------:R-:W5:Y:S04]  /*10a0*/  LDS R17, [R8+0x18] ;  /* 0x0000180008117984 */ /* 0x000f680000000800 */
[----:B------:R-:W5:Y:S01]  /*10b0*/  LDS R19, [R8+0x1c] ;  /* 0x00001c0008137984 */ /* 0x000f620000000800 */
[----:B0-----:R-:W-:-:S04]  /*10c0*/  FADD R6, RZ, R6 ;  /* 0x00000006ff067221 */ /* 0x001fc80000000000 */
[----:B-1----:R-:W-:-:S04]  /*10d0*/  FADD R6, R6, R7 ;  /* 0x0000000706067221 */ /* 0x002fc80000000000 */
[----:B--2---:R-:W-:-:S04]  /*10e0*/  FADD R6, R6, R9 ;  /* 0x0000000906067221 */ /* 0x004fc80000000000 */
[----:B---3--:R-:W-:-:S04]  /*10f0*/  FADD R6, R6, R11 ;  /* 0x0000000b06067221 */ /* 0x008fc80000000000 */
[----:B----4-:R-:W-:-:S04]  /*1100*/  FADD R6, R6, R13 ;  /* 0x0000000d06067221 */ /* 0x010fc80000000000 */
[----:B-----5:R-:W-:-:S04]  /*1110*/  FADD R6, R6, R15 ;  /* 0x0000000f06067221 */ /* 0x020fc80000000000 */
[----:B------:R-:W-:-:S04]  /*1120*/  FADD R6, R6, R17 ;  /* 0x0000001106067221 */ /* 0x000fc80000000000 */
[----:B------:R-:W-:-:S05]  /*1130*/  FADD R6, R6, R19 ;  /* 0x0000001306067221 */ /* 0x000fca0000000000 */
[----:B------:R0:W-:Y:S02]  /*1140*/  STS [R23], R6 ;  /* 0x0000000617007388 */ /* 0x0001e40000000800 */
.L_x_65:
[----:B------:R-:W-:Y:S05]  /*1150*/  BSYNC.RECONVERGENT B0 ;  /* 0x0000000000007941 */ /* 0x000fea0003800200 */
.L_x_64:
[----:B------:R-:W-:Y:S01]  /*1160*/  BAR.SYNC.DEFER_BLOCKING 0x0 ;  /* 0x0000000000007b1d */ /* 0x000fe20000010000 */
[----:B------:R-:W-:-:S05]  /*1170*/  ISETP.NE.AND P0, PT, R26, RZ, PT ;  /* 0x000000ff1a00720c */ /* 0x000fca0003f05270 */
[----:B------:R-:W-:Y:S08]  /*1180*/  BSSY.RECONVERGENT B0, `(.L_x_66) ;  /* 0x0000025000007945 */ /* 0x000ff00003800200 */
[----:B------:R-:W-:Y:S05]  /*1190*/  @P0 BRA `(.L_x_67) ;  /* 0x00000000008c0947 */ /* 0x000fea0003800000 */
[----:B------:R-:W1:Y:S02]  /*11a0*/  LDC.64 R28, c[0x0][0x390] ;  /* 0x0000e400ff1c7b82 */ /* 0x000e640000000a00 */
[----:B-1----:R-:W-:-:S04]  /*11b0*/  LEA R28, P0, R4, R28, 0x2 ;  /* 0x0000001c041c7211 */ /* 0x002fc800078010ff */
[----:B------:R-:W-:-:S05]  /*11c0*/  LEA.HI.X R29, R4, R29, R5, 0x2, P0 ;  /* 0x0000001d041d7211 */ /* 0x000fca00000f1405 */
[----:B------:R-:W2:Y:S01]  /*11d0*/  LDG.E R25, desc[UR8][R28.64] ;  /* 0x000000081c197981 */ /* 0x000ea2000c1e1900 */
[----:B------:R-:W1:Y:S01]  /*11e0*/  S2UR UR6, SR_CgaCtaId ;  /* 0x00000000000679c3 */ /* 0x000e620000008800 */
[----:B------:R-:W-:Y:S02]  /*11f0*/  UMOV UR5, 0x400 ;  /* 0x0000040000057882 */ /* 0x000fe40000000000 */
[----:B-1----:R-:W-:-:S09]  /*1200*/  ULEA UR5, UR6, UR5, 0x18 ;  /* 0x0000000506057291 */ /* 0x002fd2000f8ec0ff */
[----:B0-----:R-:W0:Y:S04]  /*1210*/  LDS.128 R4, [UR5] ;  /* 0x00000005ff047984 */ /* 0x001e280008000c00 */
[----:B------:R-:W1:Y:S04]  /*1220*/  LDS.128 R8, [UR5+0x10] ;  /* 0x00001005ff087984 */ /* 0x000e680008000c00 */
[----:B------:R-:W3:Y:S04]  /*1230*/  LDS.128 R12, [UR5+0x20] ;  /* 0x00002005ff0c7984 */ /* 0x000ee80008000c00 */
[----:B------:R-:W4:Y:S01]  /*1240*/  LDS.128 R16, [UR5+0x30] ;  /* 0x00003005ff107984 */ /* 0x000f220008000c00 */
[----:B------:R-:W-:Y:S01]  /*1250*/  UMOV UR5, URZ ;  /* 0x000000ff00057c82 */ /* 0x000fe20008000000 */
[----:B0-----:R-:W-:-:S04]  /*1260*/  FADD R5, R4, R5 ;  /* 0x0000000504057221 */ /* 0x001fc80000000000 */
[----:B------:R-:W-:Y:S02]  /*1270*/  FADD R6, R5, R6 ;  /* 0x0000000605067221 */ /* 0x000fe40000000000 */
[----:B------:R-:W0:Y:S02]  /*1280*/  LDC.64 R4, c[0x0][0x3c8] ;  /* 0x0000f200ff047b82 */ /* 0x000e240000000a00 */
[----:B------:R-:W-:-:S04]  /*1290*/  FADD R7, R6, R7 ;  /* 0x0000000706077221 */ /* 0x000fc80000000000 */
[----:B-1----:R-:W-:Y:S02]  /*12a0*/  FADD R8, R7, R8 ;  /* 0x0000000807087221 */ /* 0x002fe40000000000 */
[----:B------:R-:W1:Y:S02]  /*12b0*/  LDC.64 R6, c[0x0][0x3d8] ;  /* 0x0000f600ff067b82 */ /* 0x000e640000000a00 */
[----:B------:R-:W-:-:S04]  /*12c0*/  FADD R9, R8, R9 ;  /* 0x0000000908097221 */ /* 0x000fc80000000000 */
[----:B------:R-:W-:-:S04]  /*12d0*/  FADD R10, R9, R10 ;  /* 0x0000000a090a7221 */ /* 0x000fc80000000000 */
[----:B------:R-:W-:-:S04]  /*12e0*/  FADD R11, R10, R11 ;  /* 0x0000000b0a0b7221 */ /* 0x000fc80000000000 */
[----:B---3--:R-:W-:Y:S01]  /*12f0*/  FADD R12, R11, R12 ;  /* 0x0000000c0b0c7221 */ /* 0x008fe20000000000 */
[----:B0-----:R-:W-:-:S04]  /*1300*/  IMAD.WIDE.U32 R8, R2, R4, UR4 ;  /* 0x0000000402087e25 */ /* 0x001fc8000f8e0004 */
[----:B------:R-:W-:Y:S01]  /*1310*/  FADD R13, R12, R13 ;  /* 0x0000000d0c0d7221 */ /* 0x000fe20000000000 */
[----:B------:R-:W-:-:S03]  /*1320*/  IMAD R5, R2, R5, R9 ;  /* 0x0000000502057224 */ /* 0x000fc600078e0209 */
[----:B------:R-:W-:Y:S01]  /*1330*/  FADD R14, R13, R14 ;  /* 0x0000000e0d0e7221 */ /* 0x000fe20000000000 */
[----:B-1----:R-:W-:-:S03]  /*1340*/  LEA R6, P0, R8, R6, 0x2 ;  /* 0x0000000608067211 */ /* 0x002fc600078010ff */
[----:B------:R-:W-:Y:S01]  /*1350*/  FADD R15, R14, R15 ;  /* 0x0000000f0e0f7221 */ /* 0x000fe20000000000 */
[----:B------:R-:W-:-:S03]  /*1360*/  LEA.HI.X R7, R8, R7, R5, 0x2, P0 ;  /* 0x0000000708077211 */ /* 0x000fc600000f1405 */
[----:B----4-:R-:W-:-:S04]  /*1370*/  FADD R16, R15, R16 ;  /* 0x000000100f107221 */ /* 0x010fc80000000000 */
[----:B------:R-:W-:-:S04]  /*1380*/  FADD R17, R16, R17 ;  /* 0x0000001110117221 */ /* 0x000fc80000000000 */
[----:B------:R-:W-:-:S04]  /*1390*/  FADD R18, R17, R18 ;  /* 0x0000001211127221 */ /* 0x000fc80000000000 */
[----:B------:R-:W-:-:S04]  /*13a0*/  FADD R18, R18, R19 ;  /* 0x0000001312127221 */ /* 0x000fc80000000000 */
[----:B--2---:R-:W-:-:S05]  /*13b0*/  FADD R25, R18, R25 ;  /* 0x0000001912197221 */ /* 0x004fca0000000000 */
[----:B------:R1:W-:Y:S02]  /*13c0*/  STG.E desc[UR8][R6.64], R25 ;  /* 0x0000001906007986 */ /* 0x0003e4000c101908 */
.L_x_67:
[----:B------:R-:W-:Y:S05]  /*13d0*/  BSYNC.RECONVERGENT B0 ;  /* 0x0000000000007941 */ /* 0x000fea0003800200 */
.L_x_66:
[----:B------:R-:W-:-:S06]  /*13e0*/  UIADD3 UR4, UPT, UPT, UR7, UR4, URZ ;  /* 0x0000000407047290 */ /* 0x000fcc000fffe0ff */
[----:B------:R-:W-:-:S13]  /*13f0*/  ISETP.LE.AND P0, PT, R0, UR4, PT ;  /* 0x0000000400007c0c */ /* 0x000fda000bf03270 */
[----:B------:R-:W-:Y:S05]  /*1400*/  @!P0 BRA `(.L_x_68) ;  /* 0xffffffec00b88947 */ /* 0x000fea000383ffff */
[----:B------:R-:W-:Y:S05]  /*1410*/  EXIT ;  /* 0x000000000000794d */ /* 0x000fea0003800000 */
.L_x_69:
        /* <DEDUP_REMOVED lines=14> */
.L_x_74:


//--------------------- .nv.shared._ZN8facebook12deeplearning5torch6detail36_GLOBAL__N__e8799fbd_4_k_cu_1db4edaf17accGradParametersEPKfS5_S5_S5_S5_S5_illlfPfS6_ --------------------------
	.section	.nv.shared._ZN8facebook12deeplearning5torch6detail36_GLOBAL__N__e8799fbd_4_k_cu_1db4edaf17accGradParametersEPKfS5_S5_S5_S5_S5_illlfPfS6_,"aw",@nobits
	.sectionflags	@""
	.align	16
	.zero		1024


//--------------------- .nv.shared.reserved.0     --------------------------
	.section	.nv.shared.reserved.0,"aw",@nobits
	.weak		__nv_reservedSMEM_offset_0_alias
	.size		__nv_reservedSMEM_offset_0_alias, 0, 64
	.other		__nv_reservedSMEM_offset_0_alias,@"STO_CUDA_RESERVED_SHARED STV_DEFAULT"
__nv_reservedSMEM_offset_0_alias:
	.zero		0
	.zero		64


//--------------------- .nv.shared._ZN8facebook12deeplearning5torch6detail36_GLOBAL__N__e8799fbd_4_k_cu_1db4edaf17updateGradInputMVEPKfS5_S5_S5_S5_S5_llliPf --------------------------
	.section	.nv.shared._ZN8facebook12deeplearning5torch6detail36_GLOBAL__N__e8799fbd_4_k_cu_1db4edaf17updateGradInputMVEPKfS5_S5_S5_S5_S5_llliPf,"aw",@nobits
	.sectionflags	@""
	.align	16
	.zero		1024


//--------------------- .nv.shared._ZN8facebook12deeplearning5torch6detail36_GLOBAL__N__e8799fbd_4_k_cu_1db4edaf18updateGradInputLSMEPKfS5_S5_PfS6_S6_S6_lli --------------------------
	.section	.nv.shared._ZN8facebook12deeplearning5torch6detail36_GLOBAL__N__e8799fbd_4_k_cu_1db4edaf18updateGradInputLSMEPKfS5_S5_PfS6_S6_S6_lli,"aw",@nobits
	.sectionflags	@""
	.align	16
	.zero		1024


//--------------------- .nv.shared._ZN8facebook12deeplearning5torch6detail36_GLOBAL__N__e8799fbd_4_k_cu_1db4edaf25updateOutputWithTargetLSMEPKfS5_S5_S5_PfS6_S6_lliS6_ --------------------------
	.section	.nv.shared._ZN8facebook12deeplearning5torch6detail36_GLOBAL__N__e8799fbd_4_k_cu_1db4edaf25updateOutputWithTargetLSMEPKfS5_S5_S5_PfS6_S6_lliS6_,"aw",@nobits
	.sectionflags	@""
	.align	16
.nv.shared._ZN8facebook12deeplearning5torch6detail36_GLOBAL__N__e8799fbd_4_k_cu_1db4edaf25updateOutputWithTargetLSMEPKfS5_S5_S5_PfS6_S6_lliS6_:
	.zero		1552


//--------------------- .nv.shared._ZN8facebook12deeplearning5torch6detail36_GLOBAL__N__e8799fbd_4_k_cu_1db4edaf24updateOutputWithTargetMVEPKfS5_S5_S5_S5_S5_S5_llllPf --------------------------
	.section	.nv.shared._ZN8facebook12deeplearning5torch6detail36_GLOBAL__N__e8799fbd_4_k_cu_1db4edaf24updateOutputWithTargetMVEPKfS5_S5_S5_S5_S5_S5_llllPf,"aw",@nobits
	.sectionflags	@""
	.align	16
.nv.shared._ZN8facebook12deeplearning5torch6detail36_GLOBAL__N__e8799fbd_4_k_cu_1db4edaf24updateOutputWithTargetMVEPKfS5_S5_S5_S5_S5_S5_llllPf:
	.zero		1536


//--------------------- .nv.constant0._ZN8facebook12deeplearning5torch6detail36_GLOBAL__N__e8799fbd_4_k_cu_1db4edaf17accGradParametersEPKfS5_S5_S5_S5_S5_illlfPfS6_ --------------------------
	.section	.nv.constant0._ZN8facebook12deeplearning5torch6detail36_GLOBAL__N__e8799fbd_4_k_cu_1db4edaf17accGradParametersEPKfS5_S5_S5_S5_S5_illlfPfS6_,"a",@progbits
	.sectionflags	@""
	.align	4
.nv.constant0._ZN8facebook12deeplearning5torch6detail36_GLOBAL__N__e8799fbd_4_k_cu_1db4edaf17accGradParametersEPKfS5_S5_S5_S5_S5_illlfPfS6_:
	.zero		1000


//--------------------- .nv.constant0._ZN8facebook12deeplearning5torch6detail36_GLOBAL__N__e8799fbd_4_k_cu_1db4edaf17updateGradInputMVEPKfS5_S5_S5_S5_S5_llliPf --------------------------
	.section	.nv.constant0._ZN8facebook12deeplearning5torch6detail36_GLOBAL__N__e8799fbd_4_k_cu_1db4edaf17updateGradInputMVEPKfS5_S5_S5_S5_S5_llliPf,"a",@progbits
	.sectionflags	@""
	.align	4
.nv.constant0._ZN8facebook12deeplearning5torch6detail36_GLOBAL__N__e8799fbd_4_k_cu_1db4edaf17updateGradInputMVEPKfS5_S5_S5_S5_S5_llliPf:
	.zero		984


//--------------------- .nv.constant0._ZN8facebook12deeplearning5torch6detail36_GLOBAL__N__e8799fbd_4_k_cu_1db4edaf18updateGradInputLSMEPKfS5_S5_PfS6_S6_S6_lli --------------------------
	.section	.nv.constant0._ZN8facebook12deeplearning5torch6detail36_GLOBAL__N__e8799fbd_4_k_cu_1db4edaf18updateGradInputLSMEPKfS5_S5_PfS6_S6_S6_lli,"a",@progbits
	.sectionflags	@""
	.align	4
.nv.constant0._ZN8facebook12deeplearning5torch6detail36_GLOBAL__N__e8799fbd_4_k_cu_1db4edaf18updateGradInputLSMEPKfS5_S5_PfS6_S6_S6_lli:
	.zero		972


//--------------------- .nv.constant0._ZN8facebook12deeplearning5torch6detail36_GLOBAL__N__e8799fbd_4_k_cu_1db4edaf25updateOutputWithTargetLSMEPKfS5_S5_S5_PfS6_S6_lliS6_ --------------------------
	.section	.nv.constant0._ZN8facebook12deeplearning5torch6detail36_GLOBAL__N__e8799fbd_4_k_cu_1db4edaf25updateOutputWithTargetLSMEPKfS5_S5_S5_PfS6_S6_lliS6_,"a",@progbits
	.sectionflags	@""
	.align	4
.nv.constant0._ZN8facebook12deeplearning5torch6detail36_GLOBAL__N__e8799fbd_4_k_cu_1db4edaf25updateOutputWithTargetLSMEPKfS5_S5_S5_PfS6_S6_lliS6_:
	.zero		984


//--------------------- .nv.constant0._ZN8facebook12deeplearning5torch6detail36_GLOBAL__N__e8799fbd_4_k_cu_1db4edaf24updateOutputWithTargetMVEPKfS5_S5_S5_S5_S5_S5_llllPf --------------------------
	.section	.nv.constant0._ZN8facebook12deeplearning5torch6detail36_GLOBAL__N__e8799fbd_4_k_cu_1db4edaf24updateOutputWithTargetMVEPKfS5_S5_S5_S5_S5_S5_llllPf,"a",@progbits
	.sectionflags	@""
	.align	4
.nv.constant0._ZN8facebook12deeplearning5torch6detail36_GLOBAL__N__e8799fbd_4_k_cu_1db4edaf24updateOutputWithTargetMVEPKfS5_S5_S5_S5_S5_S5_llllPf:
	.zero		992


//--------------------- SYMBOLS --------------------------

	.type		.nv.reservedSmem.offset0,@object
	.size		.nv.reservedSmem.offset0,0x4
	.type		.nv.reservedSmem.cap,@object
	.size		.nv.reservedSmem.cap,0x4
